	.target	sm_90a

	.elftype	@"ET_EXEC"


//--------------------- .note.nv.tkinfo           --------------------------
	.section	.note.nv.tkinfo,"",@"SHT_NOTE"
	.sectionflags	@"SHF_NOTE_NV_TKINFO"
	.tkinfo
        /*0018*/ 	.word	0x00000002
        /*0030*/ 	.string	""
        /*0030*/ 	.string	"ptxas"
        /*0030*/ 	.string	"Cuda compilation tools, release 13.0, V13.0.88"
        /*0030*/ 	.string	"Build cuda_13.0.r13.0/compiler.36424714_0"
        /*0030*/ 	.string	"-arch sm_90a -m 64 "



//--------------------- .note.nv.cuinfo           --------------------------
	.section	.note.nv.cuinfo,"",@"SHT_NOTE"
	.sectionflags	@"SHF_NOTE_NV_CUINFO"
        /*0018*/ 	.short	0x0002
        /*001a*/ 	.short	0x005a
        /*001c*/ 	.short	0x0082
	.zero		2


//--------------------- .nv.info                  --------------------------
	.section	.nv.info,"",@"SHT_CUDA_INFO"
	.align	4


	//----- nvinfo : EIATTR_REGCOUNT
	.align		4
        /*0000*/ 	.byte	0x04, 0x2f
        /*0002*/ 	.short	(.L_15 - .L_14)
	.align		4
.L_14:
        /*0004*/ 	.word	index@(_ZN7cutlass13device_kernelINS_4gemm6kernel13GemmUniversalIN4cute5tupleIJiiiiEEENS1_10collective13CollectiveMmaINS1_34MainloopSm90TmaGmmaWarpSpecializedILi2ENS5_IJNS4_1CILi8EEENSA_ILi1EEESC_EEENS1_35KernelTmaWarpSpecializedCooperativeEEENS5_IJNSA_ILi256EEENSA_ILi64EEENSA_ILi128EEEEEENS_6half_tENS5_IJlSC_lEEESK_SL_NS4_8TiledMMAINS4_8MMA_AtomIJNS4_4SM904GMMA25MMA_64x64x16_F32F16F16_SSILNSP_5MajorE0ELSR_0ELNSP_7ScaleInE1ELSS_1EEEEEENS4_6LayoutINS5_IJNSA_ILi2EEESC_SC_EEENS5_IJSC_NSA_ILi0EEESY_EEEEENS5_IJNS4_10UnderscoreES11_S11_EEEEENS4_13SM90_TMA_LOADENS4_14ComposedLayoutINS4_7SwizzleILi3ELi4ELi3EEENS4_18smem_ptr_flag_bitsILi16EEENSV_INS5_IJSB_SH_EEENS5_IJSH_SC_EEEEEEEvNS4_8identityENS4_23SM90_TMA_LOAD_MULTICASTES1D_vS1E_EENS_8epilogue10collective6detail29Sm90TmaWarpSpecializedAdapterINS1I_15DefaultEpilogueISK_SL_SL_NS1H_6thread17LinearCombinationISK_Li1EffLNS1M_9ScaleType4KindE0ELNS_15FloatRoundStyleE2ESK_EENS1_15EpilogueDefaultEEEEEvvEEEEvNT_6ParamsE)
        /*0008*/ 	.word	0x000000a8


	//----- nvinfo : EIATTR_FRAME_SIZE
	.align		4
.L_15:
        /*000c*/ 	.byte	0x04, 0x11
        /*000e*/ 	.short	(.L_17 - .L_16)
	.align		4
.L_16:
        /*0010*/ 	.word	index@(_ZN7cutlass13device_kernelINS_4gemm6kernel13GemmUniversalIN4cute5tupleIJiiiiEEENS1_10collective13CollectiveMmaINS1_34MainloopSm90TmaGmmaWarpSpecializedILi2ENS5_IJNS4_1CILi8EEENSA_ILi1EEESC_EEENS1_35KernelTmaWarpSpecializedCooperativeEEENS5_IJNSA_ILi256EEENSA_ILi64EEENSA_ILi128EEEEEENS_6half_tENS5_IJlSC_lEEESK_SL_NS4_8TiledMMAINS4_8MMA_AtomIJNS4_4SM904GMMA25MMA_64x64x16_F32F16F16_SSILNSP_5MajorE0ELSR_0ELNSP_7ScaleInE1ELSS_1EEEEEENS4_6LayoutINS5_IJNSA_ILi2EEESC_SC_EEENS5_IJSC_NSA_ILi0EEESY_EEEEENS5_IJNS4_10UnderscoreES11_S11_EEEEENS4_13SM90_TMA_LOADENS4_14ComposedLayoutINS4_7SwizzleILi3ELi4ELi3EEENS4_18smem_ptr_flag_bitsILi16EEENSV_INS5_IJSB_SH_EEENS5_IJSH_SC_EEEEEEEvNS4_8identityENS4_23SM90_TMA_LOAD_MULTICASTES1D_vS1E_EENS_8epilogue10collective6detail29Sm90TmaWarpSpecializedAdapterINS1I_15DefaultEpilogueISK_SL_SL_NS1H_6thread17LinearCombinationISK_Li1EffLNS1M_9ScaleType4KindE0ELNS_15FloatRoundStyleE2ESK_EENS1_15EpilogueDefaultEEEEEvvEEEEvNT_6ParamsE)
        /*0014*/ 	.word	0x00000000


	//----- nvinfo : EIATTR_MIN_STACK_SIZE
	.align		4
.L_17:
        /*0018*/ 	.byte	0x04, 0x12
        /*001a*/ 	.short	(.L_19 - .L_18)
	.align		4
.L_18:
        /*001c*/ 	.word	index@(_ZN7cutlass13device_kernelINS_4gemm6kernel13GemmUniversalIN4cute5tupleIJiiiiEEENS1_10collective13CollectiveMmaINS1_34MainloopSm90TmaGmmaWarpSpecializedILi2ENS5_IJNS4_1CILi8EEENSA_ILi1EEESC_EEENS1_35KernelTmaWarpSpecializedCooperativeEEENS5_IJNSA_ILi256EEENSA_ILi64EEENSA_ILi128EEEEEENS_6half_tENS5_IJlSC_lEEESK_SL_NS4_8TiledMMAINS4_8MMA_AtomIJNS4_4SM904GMMA25MMA_64x64x16_F32F16F16_SSILNSP_5MajorE0ELSR_0ELNSP_7ScaleInE1ELSS_1EEEEEENS4_6LayoutINS5_IJNSA_ILi2EEESC_SC_EEENS5_IJSC_NSA_ILi0EEESY_EEEEENS5_IJNS4_10UnderscoreES11_S11_EEEEENS4_13SM90_TMA_LOADENS4_14ComposedLayoutINS4_7SwizzleILi3ELi4ELi3EEENS4_18smem_ptr_flag_bitsILi16EEENSV_INS5_IJSB_SH_EEENS5_IJSH_SC_EEEEEEEvNS4_8identityENS4_23SM90_TMA_LOAD_MULTICASTES1D_vS1E_EENS_8epilogue10collective6detail29Sm90TmaWarpSpecializedAdapterINS1I_15DefaultEpilogueISK_SL_SL_NS1H_6thread17LinearCombinationISK_Li1EffLNS1M_9ScaleType4KindE0ELNS_15FloatRoundStyleE2ESK_EENS1_15EpilogueDefaultEEEEEvvEEEEvNT_6ParamsE)
        /*0020*/ 	.word	0x00000000
.L_19:


//--------------------- .nv.compat                --------------------------
	.section	.nv.compat,"",@"SHT_CUDA_COMPAT_INFO"
	.align	4
        /*0000*/ 	.byte	0x02, 0x09, 0x01, 0x00, 0x02, 0x02, 0x04, 0x00, 0x02, 0x05, 0x05, 0x00, 0x03, 0x07, 0x01, 0x01
        /*0010*/ 	.byte	0x02, 0x03, 0x01, 0x00, 0x02, 0x06, 0x01, 0x00, 0x04, 0x0b, 0x08, 0x00, 0x00, 0x00, 0x00, 0x00
        /*0020*/ 	.byte	0x00, 0x00, 0x00, 0x00


//--------------------- .nv.info._ZN7cutlass13device_kernelINS_4gemm6kernel13GemmUniversalIN4cute5tupleIJiiiiEEENS1_10collective13CollectiveMmaINS1_34MainloopSm90TmaGmmaWarpSpecializedILi2ENS5_IJNS4_1CILi8EEENSA_ILi1EEESC_EEENS1_35KernelTmaWarpSpecializedCooperativeEEENS5_IJNSA_ILi256EEENSA_ILi64EEENSA_ILi128EEEEEENS_6half_tENS5_IJlSC_lEEESK_SL_NS4_8TiledMMAINS4_8MMA_AtomIJNS4_4SM904GMMA25MMA_64x64x16_F32F16F16_SSILNSP_5MajorE0ELSR_0ELNSP_7ScaleInE1ELSS_1EEEEEENS4_6LayoutINS5_IJNSA_ILi2EEESC_SC_EEENS5_IJSC_NSA_ILi0EEESY_EEEEENS5_IJNS4_10UnderscoreES11_S11_EEEEENS4_13SM90_TMA_LOADENS4_14ComposedLayoutINS4_7SwizzleILi3ELi4ELi3EEENS4_18smem_ptr_flag_bitsILi16EEENSV_INS5_IJSB_SH_EEENS5_IJSH_SC_EEEEEEEvNS4_8identityENS4_23SM90_TMA_LOAD_MULTICASTES1D_vS1E_EENS_8epilogue10collective6detail29Sm90TmaWarpSpecializedAdapterINS1I_15DefaultEpilogueISK_SL_SL_NS1H_6thread17LinearCombinationISK_Li1EffLNS1M_9ScaleType4KindE0ELNS_15FloatRoundStyleE2ESK_EENS1_15EpilogueDefaultEEEEEvvEEEEvNT_6ParamsE --------------------------
	.section	.nv.info._ZN7cutlass13device_kernelINS_4gemm6kernel13GemmUniversalIN4cute5tupleIJiiiiEEENS1_10collective13CollectiveMmaINS1_34MainloopSm90TmaGmmaWarpSpecializedILi2ENS5_IJNS4_1CILi8EEENSA_ILi1EEESC_EEENS1_35KernelTmaWarpSpecializedCooperativeEEENS5_IJNSA_ILi256EEENSA_ILi64EEENSA_ILi128EEEEEENS_6half_tENS5_IJlSC_lEEESK_SL_NS4_8TiledMMAINS4_8MMA_AtomIJNS4_4SM904GMMA25MMA_64x64x16_F32F16F16_SSILNSP_5MajorE0ELSR_0ELNSP_7ScaleInE1ELSS_1EEEEEENS4_6LayoutINS5_IJNSA_ILi2EEESC_SC_EEENS5_IJSC_NSA_ILi0EEESY_EEEEENS5_IJNS4_10UnderscoreES11_S11_EEEEENS4_13SM90_TMA_LOADENS4_14ComposedLayoutINS4_7SwizzleILi3ELi4ELi3EEENS4_18smem_ptr_flag_bitsILi16EEENSV_INS5_IJSB_SH_EEENS5_IJSH_SC_EEEEEEEvNS4_8identityENS4_23SM90_TMA_LOAD_MULTICASTES1D_vS1E_EENS_8epilogue10collective6detail29Sm90TmaWarpSpecializedAdapterINS1I_15DefaultEpilogueISK_SL_SL_NS1H_6thread17LinearCombinationISK_Li1EffLNS1M_9ScaleType4KindE0ELNS_15FloatRoundStyleE2ESK_EENS1_15EpilogueDefaultEEEEEvvEEEEvNT_6ParamsE,"",@"SHT_CUDA_INFO"
	.sectionflags	@""
	.align	4


	//----- nvinfo : EIATTR_CUDA_API_VERSION
	.align		4
        /*0000*/ 	.byte	0x04, 0x37
        /*0002*/ 	.short	(.L_21 - .L_20)
.L_20:
        /*0004*/ 	.word	0x00000082


	//----- nvinfo : EIATTR_KPARAM_INFO
	.align		4
.L_21:
        /*0008*/ 	.byte	0x04, 0x17
        /*000a*/ 	.short	(.L_23 - .L_22)
.L_22:
        /*000c*/ 	.word	0x00000000
        /*0010*/ 	.short	0x0000
        /*0012*/ 	.short	0x0070
        /*0014*/ 	.byte	0x00, 0xf0, 0x01, 0x10


	//----- nvinfo : EIATTR_SPARSE_MMA_MASK
	.align		4
.L_23:
        /*0018*/ 	.byte	0x03, 0x50
        /*001a*/ 	.short	0x0000


	//----- nvinfo : EIATTR_MAXREG_COUNT
	.align		4
        /*001c*/ 	.byte	0x03, 0x1b
        /*001e*/ 	.short	0x00a8


	//----- nvinfo : EIATTR_NUM_BARRIERS
	.align		4
        /*0020*/ 	.byte	0x02, 0x4c
        /*0022*/ 	.byte	0x01
	.zero		1


	//----- nvinfo : EIATTR_EXTERNS
	.align		4
        /*0024*/ 	.byte	0x04, 0x0f
        /*0026*/ 	.short	(.L_25 - .L_24)


	//   ....[0]....
	.align		4
.L_24:
        /*0028*/ 	.word	index@(__assertfail)


	//----- nvinfo : EIATTR_MERCURY_ISA_VERSION
	.align		4
.L_25:
        /*002c*/ 	.byte	0x03, 0x5f
        /*002e*/ 	.short	0x0101


	//----- nvinfo : EIATTR_INT_WARP_WIDE_INSTR_OFFSETS
	.align		4
        /*0030*/ 	.byte	0x04, 0x31
        /*0032*/ 	.short	(.L_27 - .L_26)


	//   ....[0]....
.L_26:
        /*0034*/ 	.word	0x000004b0


	//   ....[1]....
        /*0038*/ 	.word	0x000005a0


	//   ....[2]....
        /*003c*/ 	.word	0x00000680


	//   ....[3]....
        /*0040*/ 	.word	0x00002890


	//----- nvinfo : EIATTR_COOP_GROUP_MASK_REGIDS
	.align		4
.L_27:
        /*0044*/ 	.byte	0x04, 0x29
        /*0046*/ 	.short	(.L_29 - .L_28)


	//   ....[0]....
.L_28:
        /*0048*/ 	.word	0xffffffff


	//   ....[1]....
        /*004c*/ 	.word	0xffffffff


	//   ....[2]....
        /*0050*/ 	.word	0xffffffff


	//   ....[3]....
        /*0054*/ 	.word	0xffffffff


	//   ....[4]....
        /*0058*/ 	.word	0xffffffff


	//   ....[5]....
        /*005c*/ 	.word	0xffffffff


	//----- nvinfo : EIATTR_COOP_GROUP_INSTR_OFFSETS
	.align		4
.L_29:
        /*0060*/ 	.byte	0x04, 0x28
        /*0062*/ 	.short	(.L_31 - .L_30)


	//   ....[0]....
.L_30:
        /*0064*/ 	.word	0x00000060


	//   ....[1]....
        /*0068*/ 	.word	0x00000070


	//   ....[2]....
        /*006c*/ 	.word	0x00000130


	//   ....[3]....
        /*0070*/ 	.word	0x000002b0


	//   ....[4]....
        /*0074*/ 	.word	0x000007c0


	//   ....[5]....
        /*0078*/ 	.word	0x00001480


	//----- nvinfo : EIATTR_REG_RECONFIG
	.align		4
.L_31:
        /*007c*/ 	.byte	0x01, 0x54
	.zero		2


	//----- nvinfo : EIATTR_SYSCALL_OFFSETS
	.align		4
        /*0080*/ 	.byte	0x04, 0x46
        /*0082*/ 	.short	(.L_33 - .L_32)


	//   ....[0]....
.L_32:
        /*0084*/ 	.word	0x00001670


	//----- nvinfo : EIATTR_MBARRIER_INSTR_OFFSETS
	.align		4
.L_33:
        /*0088*/ 	.byte	0x04, 0x39
        /*008a*/ 	.short	(.L_35 - .L_34)


	//   ....[0]....
.L_34:
        /*008c*/ 	.word	0x00000260
        /*0090*/ 	.word	0x000000ff
        /*0094*/ 	.word	0x00000000
        /*0098*/ 	.short	0x0100
        /*009a*/ 	.byte	0x08
	.zero		1


	//   ....[1]....
        /*009c*/ 	.word	0x00000270
        /*00a0*/ 	.word	0x000000ff
        /*00a4*/ 	.word	0x00000010
        /*00a8*/ 	.short	0x0100
        /*00aa*/ 	.byte	0x08
	.zero		1


	//   ....[2]....
        /*00ac*/ 	.word	0x00000280
        /*00b0*/ 	.word	0x000000ff
        /*00b4*/ 	.word	0x00000008
        /*00b8*/ 	.short	0x0100
        /*00ba*/ 	.byte	0x08
	.zero		1


	//   ....[3]....
        /*00bc*/ 	.word	0x00000290
        /*00c0*/ 	.word	0x000000ff
        /*00c4*/ 	.word	0x00000018
        /*00c8*/ 	.short	0x0100
        /*00ca*/ 	.byte	0x08
	.zero		1


	//   ....[4]....
        /*00cc*/ 	.word	0x00000700
        /*00d0*/ 	.word	0x000000ff
        /*00d4*/ 	.word	0x00000030
        /*00d8*/ 	.short	0x0100
        /*00da*/ 	.byte	0x06
	.zero		1


	//   ....[5]....
        /*00dc*/ 	.word	0x00000770
        /*00e0*/ 	.word	0x000000ff
        /*00e4*/ 	.word	0x00000038
        /*00e8*/ 	.short	0x0100
        /*00ea*/ 	.byte	0x06
	.zero		1


	//   ....[6]....
        /*00ec*/ 	.word	0x00001730
        /*00f0*/ 	.word	0x00000003
        /*00f4*/ 	.word	0x00000000
        /*00f8*/ 	.short	0x010a
        /*00fa*/ 	.byte	0x3f
	.zero		1


	//   ....[7]....
        /*00fc*/ 	.word	0x00001790
        /*0100*/ 	.word	0x00000003
        /*0104*/ 	.word	0x00000000
        /*0108*/ 	.short	0x010a
        /*010a*/ 	.byte	0x3f
	.zero		1


	//   ....[8]....
        /*010c*/ 	.word	0x00001fe0
        /*0110*/ 	.word	0x00000005
        /*0114*/ 	.word	0x00000000
        /*0118*/ 	.short	0x010a
        /*011a*/ 	.byte	0x3f
	.zero		1


	//   ....[9]....
        /*011c*/ 	.word	0x00002020
        /*0120*/ 	.word	0x00000005
        /*0124*/ 	.word	0x00000000
        /*0128*/ 	.short	0x010a
        /*012a*/ 	.byte	0x3f
	.zero		1


	//   ....[10]....
        /*012c*/ 	.word	0x00002740
        /*0130*/ 	.word	0x00000005
        /*0134*/ 	.word	0x00000000
        /*0138*/ 	.short	0x0101
        /*013a*/ 	.byte	0x3f
	.zero		1


	//   ....[11]....
        /*013c*/ 	.word	0x00002900
        /*0140*/ 	.word	0x00000003
        /*0144*/ 	.word	0x00000000
        /*0148*/ 	.short	0x0101
        /*014a*/ 	.byte	0x3f
	.zero		1


	//   ....[12]....
        /*014c*/ 	.word	0x00008410
        /*0150*/ 	.word	0x00000017
        /*0154*/ 	.word	0x00000010
        /*0158*/ 	.short	0x010a
        /*015a*/ 	.byte	0x3f
	.zero		1


	//   ....[13]....
        /*015c*/ 	.word	0x00008890
        /*0160*/ 	.word	0x00000005
        /*0164*/ 	.word	0x00000038
        /*0168*/ 	.short	0x0101
        /*016a*/ 	.byte	0x3f
	.zero		1


	//   ....[14]....
        /*016c*/ 	.word	0x00008fb0
        /*0170*/ 	.word	0x00000007
        /*0174*/ 	.word	0x00000000
        /*0178*/ 	.short	0x010a
        /*017a*/ 	.byte	0x3f
	.zero		1


	//   ....[15]....
        /*017c*/ 	.word	0x00009030
        /*0180*/ 	.word	0x00000005
        /*0184*/ 	.word	0x00000000
        /*0188*/ 	.short	0x010a
        /*018a*/ 	.byte	0x3f
	.zero		1


	//   ....[16]....
        /*018c*/ 	.word	0x00009090
        /*0190*/ 	.word	0x00000003
        /*0194*/ 	.word	0x00000000
        /*0198*/ 	.short	0x010a
        /*019a*/ 	.byte	0x3f
	.zero		1


	//   ....[17]....
        /*019c*/ 	.word	0x000090e0
        /*01a0*/ 	.word	0x00000005
        /*01a4*/ 	.word	0x00000000
        /*01a8*/ 	.short	0x010a
        /*01aa*/ 	.byte	0x3f
	.zero		1


	//   ....[18]....
        /*01ac*/ 	.word	0x000091b0
        /*01b0*/ 	.word	0x00000017
        /*01b4*/ 	.word	0x00000010
        /*01b8*/ 	.short	0x010a
        /*01ba*/ 	.byte	0x3f
	.zero		1


	//   ....[19]....
        /*01bc*/ 	.word	0x00009280
        /*01c0*/ 	.word	0x00000007
        /*01c4*/ 	.word	0x00000000
        /*01c8*/ 	.short	0x010a
        /*01ca*/ 	.byte	0x3f
	.zero		1


	//----- nvinfo : EIATTR_NUM_MBARRIERS
	.align		4
.L_35:
        /*01cc*/ 	.byte	0x03, 0x38
        /*01ce*/ 	.short	0x0006


	//----- nvinfo : EIATTR_EXIT_INSTR_OFFSETS
	.align		4
        /*01d0*/ 	.byte	0x04, 0x1c
        /*01d2*/ 	.short	(.L_37 - .L_36)


	//   ....[0]....
.L_36:
        /*01d4*/ 	.word	0x000009a0


	//   ....[1]....
        /*01d8*/ 	.word	0x000011c0


	//   ....[2]....
        /*01dc*/ 	.word	0x00007b90


	//   ....[3]....
        /*01e0*/ 	.word	0x000080f0


	//   ....[4]....
        /*01e4*/ 	.word	0x00009080


	//----- nvinfo : EIATTR_MAX_THREADS
	.align		4
.L_37:
        /*01e8*/ 	.byte	0x04, 0x05
        /*01ea*/ 	.short	(.L_39 - .L_38)
.L_38:
        /*01ec*/ 	.word	0x00000180
        /*01f0*/ 	.word	0x00000001
        /*01f4*/ 	.word	0x00000001


	//----- nvinfo : EIATTR_CRS_STACK_SIZE
	.align		4
.L_39:
        /*01f8*/ 	.byte	0x04, 0x1e
        /*01fa*/ 	.short	(.L_41 - .L_40)
.L_40:
        /*01fc*/ 	.word	0x00000000


	//----- nvinfo : EIATTR_CBANK_PARAM_SIZE
	.align		4
.L_41:
        /*0200*/ 	.byte	0x03, 0x19
        /*0202*/ 	.short	0x0470


	//----- nvinfo : EIATTR_PARAM_CBANK
	.align		4
        /*0204*/ 	.byte	0x04, 0x0a
        /*0206*/ 	.short	(.L_43 - .L_42)
	.align		4
.L_42:
        /*0208*/ 	.word	index@(.nv.constant0._ZN7cutlass13device_kernelINS_4gemm6kernel13GemmUniversalIN4cute5tupleIJiiiiEEENS1_10collective13CollectiveMmaINS1_34MainloopSm90TmaGmmaWarpSpecializedILi2ENS5_IJNS4_1CILi8EEENSA_ILi1EEESC_EEENS1_35KernelTmaWarpSpecializedCooperativeEEENS5_IJNSA_ILi256EEENSA_ILi64EEENSA_ILi128EEEEEENS_6half_tENS5_IJlSC_lEEESK_SL_NS4_8TiledMMAINS4_8MMA_AtomIJNS4_4SM904GMMA25MMA_64x64x16_F32F16F16_SSILNSP_5MajorE0ELSR_0ELNSP_7ScaleInE1ELSS_1EEEEEENS4_6LayoutINS5_IJNSA_ILi2EEESC_SC_EEENS5_IJSC_NSA_ILi0EEESY_EEEEENS5_IJNS4_10UnderscoreES11_S11_EEEEENS4_13SM90_TMA_LOADENS4_14ComposedLayoutINS4_7SwizzleILi3ELi4ELi3EEENS4_18smem_ptr_flag_bitsILi16EEENSV_INS5_IJSB_SH_EEENS5_IJSH_SC_EEEEEEEvNS4_8identityENS4_23SM90_TMA_LOAD_MULTICASTES1D_vS1E_EENS_8epilogue10collective6detail29Sm90TmaWarpSpecializedAdapterINS1I_15DefaultEpilogueISK_SL_SL_NS1H_6thread17LinearCombinationISK_Li1EffLNS1M_9ScaleType4KindE0ELNS_15FloatRoundStyleE2ESK_EENS1_15EpilogueDefaultEEEEEvvEEEEvNT_6ParamsE)
        /*020c*/ 	.short	0x0210
        /*020e*/ 	.short	0x0470


	//----- nvinfo : EIATTR_SW_WAR
	.align		4
.L_43:
        /*0210*/ 	.byte	0x04, 0x36
        /*0212*/ 	.short	(.L_45 - .L_44)
.L_44:
        /*0214*/ 	.word	0x00000008
.L_45:


//--------------------- .nv.callgraph             --------------------------
	.section	.nv.callgraph,"",@"SHT_CUDA_CALLGRAPH"
	.align	4
	.sectionentsize	8
	.align		4
        /*0000*/ 	.word	0x00000000
	.align		4
        /*0004*/ 	.word	0xffffffff
	.align		4
        /*0008*/ 	.word	index@(_ZN7cutlass13device_kernelINS_4gemm6kernel13GemmUniversalIN4cute5tupleIJiiiiEEENS1_10collective13CollectiveMmaINS1_34MainloopSm90TmaGmmaWarpSpecializedILi2ENS5_IJNS4_1CILi8EEENSA_ILi1EEESC_EEENS1_35KernelTmaWarpSpecializedCooperativeEEENS5_IJNSA_ILi256EEENSA_ILi64EEENSA_ILi128EEEEEENS_6half_tENS5_IJlSC_lEEESK_SL_NS4_8TiledMMAINS4_8MMA_AtomIJNS4_4SM904GMMA25MMA_64x64x16_F32F16F16_SSILNSP_5MajorE0ELSR_0ELNSP_7ScaleInE1ELSS_1EEEEEENS4_6LayoutINS5_IJNSA_ILi2EEESC_SC_EEENS5_IJSC_NSA_ILi0EEESY_EEEEENS5_IJNS4_10UnderscoreES11_S11_EEEEENS4_13SM90_TMA_LOADENS4_14ComposedLayoutINS4_7SwizzleILi3ELi4ELi3EEENS4_18smem_ptr_flag_bitsILi16EEENSV_INS5_IJSB_SH_EEENS5_IJSH_SC_EEEEEEEvNS4_8identityENS4_23SM90_TMA_LOAD_MULTICASTES1D_vS1E_EENS_8epilogue10collective6detail29Sm90TmaWarpSpecializedAdapterINS1I_15DefaultEpilogueISK_SL_SL_NS1H_6thread17LinearCombinationISK_Li1EffLNS1M_9ScaleType4KindE0ELNS_15FloatRoundStyleE2ESK_EENS1_15EpilogueDefaultEEEEEvvEEEEvNT_6ParamsE)
	.align		4
        /*000c*/ 	.word	index@(__assertfail)
	.align		4
        /*0010*/ 	.word	0x00000000
	.align		4
        /*0014*/ 	.word	0xfffffffe
	.align		4
        /*0018*/ 	.word	0x00000000
	.align		4
        /*001c*/ 	.word	0xfffffffd
	.align		4
        /*0020*/ 	.word	0x00000000
	.align		4
        /*0024*/ 	.word	0xfffffffc


//--------------------- .nv.constant4             --------------------------
	.section	.nv.constant4,"a",@progbits
	.align	8
	.align		8
.nv.constant4:
        /*0000*/ 	.dword	__assertfail
	.align		8
        /*0008*/ 	.dword	__unnamed_1
	.align		8
        /*0010*/ 	.dword	_ZN40_INTERNAL_d262c215_4_k_cu_474181b6_163524cuda3std3__45__cpo5beginE
	.align		8
        /*0018*/ 	.dword	_ZN40_INTERNAL_d262c215_4_k_cu_474181b6_163524cuda3std3__45__cpo3endE
	.align		8
        /*0020*/ 	.dword	_ZN40_INTERNAL_d262c215_4_k_cu_474181b6_163524cuda3std3__45__cpo6cbeginE
	.align		8
        /*0028*/ 	.dword	_ZN40_INTERNAL_d262c215_4_k_cu_474181b6_163524cuda3std3__45__cpo4cendE
	.align		8
        /*0030*/ 	.dword	_ZN40_INTERNAL_d262c215_4_k_cu_474181b6_163524cuda3std3__442_GLOBAL__N__d262c215_4_k_cu_474181b6_163526ignoreE
	.align		8
        /*0038*/ 	.dword	_ZN40_INTERNAL_d262c215_4_k_cu_474181b6_163524cuda3std3__419piecewise_constructE
	.align		8
        /*0040*/ 	.dword	_ZN40_INTERNAL_d262c215_4_k_cu_474181b6_163524cuda3std3__48in_placeE
	.align		8
        /*0048*/ 	.dword	_ZN40_INTERNAL_d262c215_4_k_cu_474181b6_163524cuda3std6ranges3__45__cpo4swapE
	.align		8
        /*0050*/ 	.dword	_ZN40_INTERNAL_d262c215_4_k_cu_474181b6_163524cuda3std6ranges3__45__cpo9iter_moveE
	.align		8
        /*0058*/ 	.dword	_ZN40_INTERNAL_d262c215_4_k_cu_474181b6_163524cute7productE
	.align		8
        /*0060*/ 	.dword	_ZN40_INTERNAL_d262c215_4_k_cu_474181b6_163524cute1_E
	.align		8
        /*0068*/ 	.dword	$str$22
	.align		8
        /*0070*/ 	.dword	$str$23


//--------------------- .text._ZN7cutlass13device_kernelINS_4gemm6kernel13GemmUniversalIN4cute5tupleIJiiiiEEENS1_10collective13CollectiveMmaINS1_34MainloopSm90TmaGmmaWarpSpecializedILi2ENS5_IJNS4_1CILi8EEENSA_ILi1EEESC_EEENS1_35KernelTmaWarpSpecializedCooperativeEEENS5_IJNSA_ILi256EEENSA_ILi64EEENSA_ILi128EEEEEENS_6half_tENS5_IJlSC_lEEESK_SL_NS4_8TiledMMAINS4_8MMA_AtomIJNS4_4SM904GMMA25MMA_64x64x16_F32F16F16_SSILNSP_5MajorE0ELSR_0ELNSP_7ScaleInE1ELSS_1EEEEEENS4_6LayoutINS5_IJNSA_ILi2EEESC_SC_EEENS5_IJSC_NSA_ILi0EEESY_EEEEENS5_IJNS4_10UnderscoreES11_S11_EEEEENS4_13SM90_TMA_LOADENS4_14ComposedLayoutINS4_7SwizzleILi3ELi4ELi3EEENS4_18smem_ptr_flag_bitsILi16EEENSV_INS5_IJSB_SH_EEENS5_IJSH_SC_EEEEEEEvNS4_8identityENS4_23SM90_TMA_LOAD_MULTICASTES1D_vS1E_EENS_8epilogue10collective6detail29Sm90TmaWarpSpecializedAdapterINS1I_15DefaultEpilogueISK_SL_SL_NS1H_6thread17LinearCombinationISK_Li1EffLNS1M_9ScaleType4KindE0ELNS_15FloatRoundStyleE2ESK_EENS1_15EpilogueDefaultEEEEEvvEEEEvNT_6ParamsE --------------------------
	.section	.text._ZN7cutlass13device_kernelINS_4gemm6kernel13GemmUniversalIN4cute5tupleIJiiiiEEENS1_10collective13CollectiveMmaINS1_34MainloopSm90TmaGmmaWarpSpecializedILi2ENS5_IJNS4_1CILi8EEENSA_ILi1EEESC_EEENS1_35KernelTmaWarpSpecializedCooperativeEEENS5_IJNSA_ILi256EEENSA_ILi64EEENSA_ILi128EEEEEENS_6half_tENS5_IJlSC_lEEESK_SL_NS4_8TiledMMAINS4_8MMA_AtomIJNS4_4SM904GMMA25MMA_64x64x16_F32F16F16_SSILNSP_5MajorE0ELSR_0ELNSP_7ScaleInE1ELSS_1EEEEEENS4_6LayoutINS5_IJNSA_ILi2EEESC_SC_EEENS5_IJSC_NSA_ILi0EEESY_EEEEENS5_IJNS4_10UnderscoreES11_S11_EEEEENS4_13SM90_TMA_LOADENS4_14ComposedLayoutINS4_7SwizzleILi3ELi4ELi3EEENS4_18smem_ptr_flag_bitsILi16EEENSV_INS5_IJSB_SH_EEENS5_IJSH_SC_EEEEEEEvNS4_8identityENS4_23SM90_TMA_LOAD_MULTICASTES1D_vS1E_EENS_8epilogue10collective6detail29Sm90TmaWarpSpecializedAdapterINS1I_15DefaultEpilogueISK_SL_SL_NS1H_6thread17LinearCombinationISK_Li1EffLNS1M_9ScaleType4KindE0ELNS_15FloatRoundStyleE2ESK_EENS1_15EpilogueDefaultEEEEEvvEEEEvNT_6ParamsE,"ax",@progbits
	.align	128
.text._ZN7cutlass13device_kernelINS_4gemm6kernel13GemmUniversalIN4cute5tupleIJiiiiEEENS1_10collective13CollectiveMmaINS1_34MainloopSm90TmaGmmaWarpSpecializedILi2ENS5_IJNS4_1CILi8EEENSA_ILi1EEESC_EEENS1_35KernelTmaWarpSpecializedCooperativeEEENS5_IJNSA_ILi256EEENSA_ILi64EEENSA_ILi128EEEEEENS_6half_tENS5_IJlSC_lEEESK_SL_NS4_8TiledMMAINS4_8MMA_AtomIJNS4_4SM904GMMA25MMA_64x64x16_F32F16F16_SSILNSP_5MajorE0ELSR_0ELNSP_7ScaleInE1ELSS_1EEEEEENS4_6LayoutINS5_IJNSA_ILi2EEESC_SC_EEENS5_IJSC_NSA_ILi0EEESY_EEEEENS5_IJNS4_10UnderscoreES11_S11_EEEEENS4_13SM90_TMA_LOADENS4_14ComposedLayoutINS4_7SwizzleILi3ELi4ELi3EEENS4_18smem_ptr_flag_bitsILi16EEENSV_INS5_IJSB_SH_EEENS5_IJSH_SC_EEEEEEEvNS4_8identityENS4_23SM90_TMA_LOAD_MULTICASTES1D_vS1E_EENS_8epilogue10collective6detail29Sm90TmaWarpSpecializedAdapterINS1I_15DefaultEpilogueISK_SL_SL_NS1H_6thread17LinearCombinationISK_Li1EffLNS1M_9ScaleType4KindE0ELNS_15FloatRoundStyleE2ESK_EENS1_15EpilogueDefaultEEEEEvvEEEEvNT_6ParamsE:
        .type           _ZN7cutlass13device_kernelINS_4gemm6kernel13GemmUniversalIN4cute5tupleIJiiiiEEENS1_10collective13CollectiveMmaINS1_34MainloopSm90TmaGmmaWarpSpecializedILi2ENS5_IJNS4_1CILi8EEENSA_ILi1EEESC_EEENS1_35KernelTmaWarpSpecializedCooperativeEEENS5_IJNSA_ILi256EEENSA_ILi64EEENSA_ILi128EEEEEENS_6half_tENS5_IJlSC_lEEESK_SL_NS4_8TiledMMAINS4_8MMA_AtomIJNS4_4SM904GMMA25MMA_64x64x16_F32F16F16_SSILNSP_5MajorE0ELSR_0ELNSP_7ScaleInE1ELSS_1EEEEEENS4_6LayoutINS5_IJNSA_ILi2EEESC_SC_EEENS5_IJSC_NSA_ILi0EEESY_EEEEENS5_IJNS4_10UnderscoreES11_S11_EEEEENS4_13SM90_TMA_LOADENS4_14ComposedLayoutINS4_7SwizzleILi3ELi4ELi3EEENS4_18smem_ptr_flag_bitsILi16EEENSV_INS5_IJSB_SH_EEENS5_IJSH_SC_EEEEEEEvNS4_8identityENS4_23SM90_TMA_LOAD_MULTICASTES1D_vS1E_EENS_8epilogue10collective6detail29Sm90TmaWarpSpecializedAdapterINS1I_15DefaultEpilogueISK_SL_SL_NS1H_6thread17LinearCombinationISK_Li1EffLNS1M_9ScaleType4KindE0ELNS_15FloatRoundStyleE2ESK_EENS1_15EpilogueDefaultEEEEEvvEEEEvNT_6ParamsE,@function
        .size           _ZN7cutlass13device_kernelINS_4gemm6kernel13GemmUniversalIN4cute5tupleIJiiiiEEENS1_10collective13CollectiveMmaINS1_34MainloopSm90TmaGmmaWarpSpecializedILi2ENS5_IJNS4_1CILi8EEENSA_ILi1EEESC_EEENS1_35KernelTmaWarpSpecializedCooperativeEEENS5_IJNSA_ILi256EEENSA_ILi64EEENSA_ILi128EEEEEENS_6half_tENS5_IJlSC_lEEESK_SL_NS4_8TiledMMAINS4_8MMA_AtomIJNS4_4SM904GMMA25MMA_64x64x16_F32F16F16_SSILNSP_5MajorE0ELSR_0ELNSP_7ScaleInE1ELSS_1EEEEEENS4_6LayoutINS5_IJNSA_ILi2EEESC_SC_EEENS5_IJSC_NSA_ILi0EEESY_EEEEENS5_IJNS4_10UnderscoreES11_S11_EEEEENS4_13SM90_TMA_LOADENS4_14ComposedLayoutINS4_7SwizzleILi3ELi4ELi3EEENS4_18smem_ptr_flag_bitsILi16EEENSV_INS5_IJSB_SH_EEENS5_IJSH_SC_EEEEEEEvNS4_8identityENS4_23SM90_TMA_LOAD_MULTICASTES1D_vS1E_EENS_8epilogue10collective6detail29Sm90TmaWarpSpecializedAdapterINS1I_15DefaultEpilogueISK_SL_SL_NS1H_6thread17LinearCombinationISK_Li1EffLNS1M_9ScaleType4KindE0ELNS_15FloatRoundStyleE2ESK_EENS1_15EpilogueDefaultEEEEEvvEEEEvNT_6ParamsE,(.L_x_191 - _ZN7cutlass13device_kernelINS_4gemm6kernel13GemmUniversalIN4cute5tupleIJiiiiEEENS1_10collective13CollectiveMmaINS1_34MainloopSm90TmaGmmaWarpSpecializedILi2ENS5_IJNS4_1CILi8EEENSA_ILi1EEESC_EEENS1_35KernelTmaWarpSpecializedCooperativeEEENS5_IJNSA_ILi256EEENSA_ILi64EEENSA_ILi128EEEEEENS_6half_tENS5_IJlSC_lEEESK_SL_NS4_8TiledMMAINS4_8MMA_AtomIJNS4_4SM904GMMA25MMA_64x64x16_F32F16F16_SSILNSP_5MajorE0ELSR_0ELNSP_7ScaleInE1ELSS_1EEEEEENS4_6LayoutINS5_IJNSA_ILi2EEESC_SC_EEENS5_IJSC_NSA_ILi0EEESY_EEEEENS5_IJNS4_10UnderscoreES11_S11_EEEEENS4_13SM90_TMA_LOADENS4_14ComposedLayoutINS4_7SwizzleILi3ELi4ELi3EEENS4_18smem_ptr_flag_bitsILi16EEENSV_INS5_IJSB_SH_EEENS5_IJSH_SC_EEEEEEEvNS4_8identityENS4_23SM90_TMA_LOAD_MULTICASTES1D_vS1E_EENS_8epilogue10collective6detail29Sm90TmaWarpSpecializedAdapterINS1I_15DefaultEpilogueISK_SL_SL_NS1H_6thread17LinearCombinationISK_Li1EffLNS1M_9ScaleType4KindE0ELNS_15FloatRoundStyleE2ESK_EENS1_15EpilogueDefaultEEEEEvvEEEEvNT_6ParamsE)
        .other          _ZN7cutlass13device_kernelINS_4gemm6kernel13GemmUniversalIN4cute5tupleIJiiiiEEENS1_10collective13CollectiveMmaINS1_34MainloopSm90TmaGmmaWarpSpecializedILi2ENS5_IJNS4_1CILi8EEENSA_ILi1EEESC_EEENS1_35KernelTmaWarpSpecializedCooperativeEEENS5_IJNSA_ILi256EEENSA_ILi64EEENSA_ILi128EEEEEENS_6half_tENS5_IJlSC_lEEESK_SL_NS4_8TiledMMAINS4_8MMA_AtomIJNS4_4SM904GMMA25MMA_64x64x16_F32F16F16_SSILNSP_5MajorE0ELSR_0ELNSP_7ScaleInE1ELSS_1EEEEEENS4_6LayoutINS5_IJNSA_ILi2EEESC_SC_EEENS5_IJSC_NSA_ILi0EEESY_EEEEENS5_IJNS4_10UnderscoreES11_S11_EEEEENS4_13SM90_TMA_LOADENS4_14ComposedLayoutINS4_7SwizzleILi3ELi4ELi3EEENS4_18smem_ptr_flag_bitsILi16EEENSV_INS5_IJSB_SH_EEENS5_IJSH_SC_EEEEEEEvNS4_8identityENS4_23SM90_TMA_LOAD_MULTICASTES1D_vS1E_EENS_8epilogue10collective6detail29Sm90TmaWarpSpecializedAdapterINS1I_15DefaultEpilogueISK_SL_SL_NS1H_6thread17LinearCombinationISK_Li1EffLNS1M_9ScaleType4KindE0ELNS_15FloatRoundStyleE2ESK_EENS1_15EpilogueDefaultEEEEEvvEEEEvNT_6ParamsE,@"STO_CUDA_ENTRY STV_DEFAULT"
_ZN7cutlass13device_kernelINS_4gemm6kernel13GemmUniversalIN4cute5tupleIJiiiiEEENS1_10collective13CollectiveMmaINS1_34MainloopSm90TmaGmmaWarpSpecializedILi2ENS5_IJNS4_1CILi8EEENSA_ILi1EEESC_EEENS1_35KernelTmaWarpSpecializedCooperativeEEENS5_IJNSA_ILi256EEENSA_ILi64EEENSA_ILi128EEEEEENS_6half_tENS5_IJlSC_lEEESK_SL_NS4_8TiledMMAINS4_8MMA_AtomIJNS4_4SM904GMMA25MMA_64x64x16_F32F16F16_SSILNSP_5MajorE0ELSR_0ELNSP_7ScaleInE1ELSS_1EEEEEENS4_6LayoutINS5_IJNSA_ILi2EEESC_SC_EEENS5_IJSC_NSA_ILi0EEESY_EEEEENS5_IJNS4_10UnderscoreES11_S11_EEEEENS4_13SM90_TMA_LOADENS4_14ComposedLayoutINS4_7SwizzleILi3ELi4ELi3EEENS4_18smem_ptr_flag_bitsILi16EEENSV_INS5_IJSB_SH_EEENS5_IJSH_SC_EEEEEEEvNS4_8identityENS4_23SM90_TMA_LOAD_MULTICASTES1D_vS1E_EENS_8epilogue10collective6detail29Sm90TmaWarpSpecializedAdapterINS1I_15DefaultEpilogueISK_SL_SL_NS1H_6thread17LinearCombinationISK_Li1EffLNS1M_9ScaleType4KindE0ELNS_15FloatRoundStyleE2ESK_EENS1_15EpilogueDefaultEEEEEvvEEEEvNT_6ParamsE:
[----:B------:R-:W0:Y:S01]  /*0000*/  LDC R1, c[0x0][0x28] ;  /* 0x00000a00ff017b82 */ /* 0x000e220000000800 */
[----:B------:R-:W1:Y:S01]  /*0010*/  S2R R98, SR_TID.X ;  /* 0x0000000000627919 */ /* 0x000e620000002100 */
[----:B------:R-:W-:Y:S01]  /*0020*/  ELECT P0, URZ, PT ;  /* 0x00000000003f782f */ /* 0x000fe20003800000 */
[----:B------:R-:W-:Y:S01]  /*0030*/  BSSY B0, `(.L_x_0) ;  /* 0x000000f000007945 */ /* 0x000fe20003800000 */
[--C-:B-1----:R-:W-:Y:S02]  /*0040*/  SHF.R.U32.HI R0, RZ, 0x5, R98.reuse ;  /* 0x00000005ff007819 */ /* 0x102fe40000011662 */
[----:B------:R-:W-:-:S03]  /*0050*/  SHF.R.U32.HI R6, RZ, 0x7, R98 ;  /* 0x00000007ff067819 */ /* 0x000fc60000011662 */
[----:B------:R-:W1:Y:S04]  /*0060*/  SHFL.IDX PT, R3, R0, RZ, 0x1f ;  /* 0x00001fff00037589 */ /* 0x000e6800000e0000 */
[----:B------:R2:W3:Y:S01]  /*0070*/  SHFL.IDX PT, R2, R6, RZ, 0x1f ;  /* 0x00001fff06027589 */ /* 0x0004e200000e0000 */
[----:B-1----:R-:W-:-:S13]  /*0080*/  ISETP.NE.OR P0, PT, R3, RZ, !P0 ;  /* 0x000000ff0300720c */ /* 0x002fda0004705670 */
[----:B0-23--:R-:W-:Y:S05]  /*0090*/  @P0 BRA `(.L_x_1) ;  /* 0x0000000000200947 */ /* 0x00dfea0003800000 */
[----:B------:R-:W-:Y:S02]  /*00a0*/  ULDC.64 UR4, c[0x0][0x198] ;  /* 0x0000660000047ab9 */ /* 0x000fe40000000a00 */
[----:B------:R-:W-:Y:S02]  /*00b0*/  UIADD3 UR6, UP0, UR4, 0xf0, URZ ;  /* 0x000000f004067890 */ /* 0x000fe4000ff1e03f */
[----:B------:R-:W-:Y:S02]  /*00c0*/  UIADD3 UR4, UP1, UR4, 0x1f0, URZ ;  /* 0x000001f004047890 */ /* 0x000fe4000ff3e03f */
[----:B------:R-:W-:Y:S02]  /*00d0*/  UIADD3.X UR7, URZ, UR5, URZ, UP0, !UPT ;  /* 0x000000053f077290 */ /* 0x000fe400087fe43f */
[----:B------:R-:W-:-:S07]  /*00e0*/  UIADD3.X UR5, URZ, UR5, URZ, UP1, !UPT ;  /* 0x000000053f057290 */ /* 0x000fce0008ffe43f */
[----:B------:R0:W-:Y:S02]  /*00f0*/  UTMACCTL.PF [UR6] ;  /* 0x00000000060079b9 */ /* 0x0001e40008040000 */
[----:B------:R0:W-:Y:S02]  /*0100*/  UTMACCTL.PF [UR4] ;  /* 0x00000000040079b9 */ /* 0x0001e40008040000 */
[----:B0-----:R-:W-:Y:S01]  /*0110*/  NOP ;  /* 0x0000000000007918 */ /* 0x001fe20000000000 */
.L_x_1:
[----:B------:R-:W-:Y:S05]  /*0120*/  BSYNC B0 ;  /* 0x0000000000007941 */ /* 0x000fea0003800000 */
.L_x_0:
[----:B------:R-:W0:Y:S01]  /*0130*/  SHFL.IDX PT, R5, R0, RZ, 0x1f ;  /* 0x00001fff00057589 */ /* 0x000e2200000e0000 */
[----:B------:R-:W-:-:S04]  /*0140*/  SHF.R.S32.HI R7, RZ, 0x1f, R98 ;  /* 0x0000001fff077819 */ /* 0x000fc80000011462 */
[----:B------:R-:W-:-:S04]  /*0150*/  LEA.HI R7, R7, R98, RZ, 0x7 ;  /* 0x0000006207077211 */ /* 0x000fc800078f38ff */
[----:B------:R-:W-:Y:S02]  /*0160*/  LOP3.LUT R7, R7, 0xffffff80, RZ, 0xc0, !PT ;  /* 0xffffff8007077812 */ /* 0x000fe400078ec0ff */
[----:B0-----:R-:W-:-:S13]  /*0170*/  ISETP.NE.AND P0, PT, R5, RZ, PT ;  /* 0x000000ff0500720c */ /* 0x001fda0003f05270 */
[----:B------:R-:W-:Y:S05]  /*0180*/  @P0 BRA `(.L_x_2) ;  /* 0x0000000000480947 */ /* 0x000fea0003800000 */
[----:B------:R-:W0:Y:S01]  /*0190*/  S2UR UR8, SR_CgaCtaId ;  /* 0x00000000000879c3 */ /* 0x000e220000008800 */
[----:B------:R-:W-:Y:S01]  /*01a0*/  UMOV UR4, 0x400 ;  /* 0x0000040000047882 */ /* 0x000fe20000000000 */
[----:B------:R-:W-:Y:S01]  /*01b0*/  UMOV UR5, 0x1 ;  /* 0x0000000100057882 */ /* 0x000fe20000000000 */
[----:B------:R-:W-:Y:S01]  /*01c0*/  UMOV UR6, 0x10 ;  /* 0x0000001000067882 */ /* 0x000fe20000000000 */
[----:B------:R-:W-:Y:S01]  /*01d0*/  ELECT P0, URZ, PT ;  /* 0x00000000003f782f */ /* 0x000fe20003800000 */
[----:B------:R-:W-:-:S04]  /*01e0*/  UIADD3 UR6, -UR6, 0x100000, URZ ;  /* 0x0010000006067890 */ /* 0x000fc8000fffe13f */
[----:B------:R-:W-:Y:S02]  /*01f0*/  USHF.L.U32 UR7, UR6, 0xb, URZ ;  /* 0x0000000b06077899 */ /* 0x000fe4000800063f */
[----:B------:R-:W-:Y:S02]  /*0200*/  USHF.L.U32 UR6, UR6, 0x1, URZ ;  /* 0x0000000106067899 */ /* 0x000fe4000800063f */
[----:B0-----:R-:W-:Y:S02]  /*0210*/  ULEA UR8, UR8, UR4, 0x18 ;  /* 0x0000000408087291 */ /* 0x001fe4000f8ec03f */
[----:B------:R-:W-:-:S04]  /*0220*/  UIADD3 UR4, -UR5, 0x100000, URZ ;  /* 0x0010000005047890 */ /* 0x000fc8000fffe13f */
[----:B------:R-:W-:Y:S02]  /*0230*/  USHF.L.U32 UR5, UR4, 0xb, URZ ;  /* 0x0000000b04057899 */ /* 0x000fe4000800063f */
[----:B------:R-:W-:Y:S01]  /*0240*/  USHF.L.U32 UR4, UR4, 0x1, URZ ;  /* 0x0000000104047899 */ /* 0x000fe2000800063f */
[----:B------:R-:W0:Y:S11]  /*0250*/  FENCE.VIEW.ASYNC.S ;  /* 0x00000000000073c6 */ /* 0x000e360000000000 */
[----:B0-----:R0:W1:Y:S01]  /*0260*/  SYNCS.EXCH.64 URZ, [UR8], UR4 ;  /* 0x00000004083f75b2 */ /* 0x0010620008000100 */
[----:B------:R0:W2:Y:S01]  /*0270*/  SYNCS.EXCH.64 URZ, [UR8+0x10], UR6 ;  /* 0x00001006083f75b2 */ /* 0x0000a20008000100 */
[----:B------:R0:W3:Y:S01]  /*0280*/  SYNCS.EXCH.64 URZ, [UR8+0x8], UR4 ;  /* 0x00000804083f75b2 */ /* 0x0000e20008000100 */
[----:B------:R0:W4:Y:S01]  /*0290*/  SYNCS.EXCH.64 URZ, [UR8+0x18], UR6 ;  /* 0x00001806083f75b2 */ /* 0x0001220008000100 */
[----:B------:R-:W-:Y:S01]  /*02a0*/  NOP ;  /* 0x0000000000007918 */ /* 0x000fe20000000000 */
.L_x_2:
[----:B------:R-:W5:Y:S01]  /*02b0*/  SHFL.IDX PT, R0, R0, RZ, 0x1f ;  /* 0x00001fff00007589 */ /* 0x000f6200000e0000 */
[----:B------:R-:W-:Y:S01]  /*02c0*/  IMAD.IADD R8, R98, 0x1, -R7 ;  /* 0x0000000162087824 */ /* 0x000fe200078e0a07 */
[----:B0-----:R-:W0:Y:S01]  /*02d0*/  S2UR UR8, SR_CTAID.X ;  /* 0x00000000000879c3 */ /* 0x001e220000002500 */
[----:B------:R-:W-:Y:S01]  /*02e0*/  SHF.R.S32.HI R12, RZ, 0x1f, R5 ;  /* 0x0000001fff0c7819 */ /* 0x000fe20000011405 */
[----:B------:R-:W1:Y:S01]  /*02f0*/  S2R R4, SR_CTAID.Y ;  /* 0x0000000000047919 */ /* 0x000e620000002600 */
[----:B------:R-:W-:Y:S02]  /*0300*/  ELECT P0, URZ, PT ;  /* 0x00000000003f782f */ /* 0x000fe40003800000 */
[----:B------:R-:W-:Y:S01]  /*0310*/  SHF.R.S32.HI R7, RZ, 0x1f, R8 ;  /* 0x0000001fff077819 */ /* 0x000fe20000011408 */
[----:B------:R-:W-:Y:S01]  /*0320*/  ULDC UR4, c[0x0][0x150] ;  /* 0x0000540000047ab9 */ /* 0x000fe20000000800 */
[----:B------:R-:W-:Y:S01]  /*0330*/  LEA.HI R12, R12, R5, RZ, 0x2 ;  /* 0x000000050c0c7211 */ /* 0x000fe200078f10ff */
[----:B------:R-:W-:Y:S01]  /*0340*/  NOP ;  /* 0x0000000000007918 */ /* 0x000fe20000000000 */
[----:B------:R-:W-:Y:S01]  /*0350*/  LEA.HI R7, R7, R8, RZ, 0x3 ;  /* 0x0000000807077211 */ /* 0x000fe200078f18ff */
[----:B------:R-:W2:Y:S01]  /*0360*/  LDC R14, c[0x0][0x140] ;  /* 0x00005000ff0e7b82 */ /* 0x000ea20000000800 */
[----:B------:R-:W-:Y:S01]  /*0370*/  LOP3.LUT R12, R12, 0x3ffffffc, RZ, 0xc0, !PT ;  /* 0x3ffffffc0c0c7812 */ /* 0x000fe200078ec0ff */
[----:B------:R-:W-:Y:S01]  /*0380*/  IMAD.MOV.U32 R19, RZ, RZ, 0x1 ;  /* 0x00000001ff137424 */ /* 0x000fe200078e00ff */
[--C-:B------:R-:W-:Y:S01]  /*0390*/  SHF.R.S32.HI R9, RZ, 0x3, R7.reuse ;  /* 0x00000003ff097819 */ /* 0x100fe20000011407 */
[----:B------:R-:W-:Y:S01]  /*03a0*/  NOP ;  /* 0x0000000000007918 */ /* 0x000fe20000000000 */
[----:B------:R-:W-:Y:S01]  /*03b0*/  SHF.R.S32.HI R10, RZ, 0x1f, R7 ;  /* 0x0000001fff0a7819 */ /* 0x000fe20000011407 */
[----:B------:R-:W-:Y:S01]  /*03c0*/  IMAD.IADD R7, R5, 0x1, -R12 ;  /* 0x0000000105077824 */ /* 0x000fe200078e0a0c */
[----:B------:R-:W-:Y:S01]  /*03d0*/  ISETP.NE.AND P3, PT, R2, RZ, PT ;  /* 0x000000ff0200720c */ /* 0x000fe20003f65270 */
[----:B------:R-:W3:Y:S01]  /*03e0*/  LDC R12, c[0x0][0x144] ;  /* 0x00005100ff0c7b82 */ /* 0x000ee20000000800 */
[----:B------:R-:W-:-:S04]  /*03f0*/  LEA.HI R10, R10, R9, RZ, 0x2 ;  /* 0x000000090a0a7211 */ /* 0x000fc800078f10ff */
[----:B------:R-:W-:Y:S02]  /*0400*/  LOP3.LUT R10, R10, 0xfffffffc, RZ, 0xc0, !PT ;  /* 0xfffffffc0a0a7812 */ /* 0x000fe400078ec0ff */
[----:B-----5:R-:W-:Y:S02]  /*0410*/  ISETP.NE.OR P0, PT, R0, RZ, !P0 ;  /* 0x000000ff0000720c */ /* 0x020fe40004705670 */
[----:B0-----:R-:W-:Y:S01]  /*0420*/  I2FP.F32.U32 R0, UR8 ;  /* 0x0000000800007c45 */ /* 0x001fe20008201000 */
[----:B------:R-:W-:Y:S02]  /*0430*/  IMAD.IADD R10, R9, 0x1, -R10 ;  /* 0x00000001090a7824 */ /* 0x000fe400078e0a0a */
[----:B------:R-:W0:Y:S02]  /*0440*/  LDC R9, c[0x0][0x148] ;  /* 0x00005200ff097b82 */ /* 0x000e240000000800 */
[----:B------:R-:W-:Y:S01]  /*0450*/  FMUL R11, R0, UR4 ;  /* 0x00000004000b7c20 */ /* 0x000fe20008400000 */
[----:B------:R-:W-:Y:S01]  /*0460*/  IMAD R7, R7, 0x4, R10 ;  /* 0x0000000407077824 */ /* 0x000fe200078e020a */
[----:B------:R-:W-:Y:S01]  /*0470*/  ULDC UR4, c[0x0][0x154] ;  /* 0x0000550000047ab9 */ /* 0x000fe20000000800 */
[----:B-1----:R-:W-:-:S02]  /*0480*/  I2FP.F32.U32 R13, R4 ;  /* 0x00000004000d7245 */ /* 0x002fc40000201000 */
[----:B------:R-:W-:Y:S01]  /*0490*/  IMAD.SHL.U32 R22, R7, 0x4, RZ ;  /* 0x0000000407167824 */ /* 0x000fe200078e00ff */
[----:B------:R-:W1:Y:S01]  /*04a0*/  F2I.U32.TRUNC.NTZ R11, R11 ;  /* 0x0000000b000b7305 */ /* 0x000e62000020f000 */
[----:B------:R-:W-:Y:S01]  /*04b0*/  VOTEU.ALL UP0, P0 ;  /* 0x00000000003f7886 */ /* 0x000fe20000000000 */
[----:B------:R-:W-:Y:S01]  /*04c0*/  FMUL R13, R13, UR4 ;  /* 0x000000040d0d7c20 */ /* 0x000fe20008400000 */
[----:B------:R-:W-:Y:S01]  /*04d0*/  SHF.R.S32.HI R0, RZ, 0x1f, R3 ;  /* 0x0000001fff007819 */ /* 0x000fe20000011403 */
[----:B------:R-:W-:Y:S01]  /*04e0*/  UMOV UR4, 0x20 ;  /* 0x0000002000047882 */ /* 0x000fe20000000000 */
[----:B------:R-:W-:Y:S01]  /*04f0*/  LOP3.LUT R22, R7, 0xc, R22, 0x78, !PT ;  /* 0x0000000c07167812 */ /* 0x000fe200078e7816 */
[----:B------:R-:W5:Y:S01]  /*0500*/  @!UP0 S2UR UR7, SR_CgaCtaId ;  /* 0x00000000000789c3 */ /* 0x000f620000008800 */
[----:B------:R-:W-:Y:S01]  /*0510*/  LEA.HI R0, R0, R3, RZ, 0x2 ;  /* 0x0000000300007211 */ /* 0x000fe200078f10ff */
[----:B------:R-:W4:Y:S01]  /*0520*/  F2I.U32.TRUNC.NTZ R13, R13 ;  /* 0x0000000d000d7305 */ /* 0x000f22000020f000 */
[----:B------:R-:W-:Y:S01]  /*0530*/  SHF.R.S32.HI R7, RZ, 0x1f, R22 ;  /* 0x0000001fff077819 */ /* 0x000fe20000011416 */
[----:B------:R-:W-:Y:S01]  /*0540*/  @!UP0 UMOV UR6, 0x400 ;  /* 0x0000040000068882 */ /* 0x000fe20000000000 */
[----:B------:R-:W-:Y:S01]  /*0550*/  LOP3.LUT R0, R0, 0xfffffffc, RZ, 0xc0, !PT ;  /* 0xfffffffc00007812 */ /* 0x000fe200078ec0ff */
[----:B------:R-:W-:-:S04]  /*0560*/  @!UP0 UIADD3 UR4, -UR4, 0x100000, URZ ;  /* 0x0010000004048890 */ /* 0x000fc8000fffe13f */
[----:B------:R-:W-:Y:S02]  /*0570*/  @!UP0 USHF.L.U32 UR5, UR4, 0xb, URZ ;  /* 0x0000000b04058899 */ /* 0x000fe4000800063f */
[----:B------:R-:W-:Y:S01]  /*0580*/  @!UP0 USHF.L.U32 UR4, UR4, 0x1, URZ ;  /* 0x0000000104048899 */ /* 0x000fe2000800063f */
[----:B------:R-:W-:Y:S01]  /*0590*/  LEA.HI R10, R7, R22, RZ, 0x3 ;  /* 0x00000016070a7211 */ /* 0x000fe200078f18ff */
[----:B------:R-:W-:Y:S01]  /*05a0*/  VOTEU.ALL UP1, P0 ;  /* 0x00000000003f7886 */ /* 0x000fe20000020000 */
[----:B-1----:R-:W-:Y:S01]  /*05b0*/  IMAD.MOV R7, RZ, RZ, -R11 ;  /* 0x000000ffff077224 */ /* 0x002fe200078e0a0b */
[----:B--2---:R-:W-:Y:S01]  /*05c0*/  ISETP.EQ.U32.AND P2, PT, R14, 0x1, PT ;  /* 0x000000010e00780c */ /* 0x004fe20003f42070 */
[----:B------:R-:W-:Y:S01]  /*05d0*/  IMAD.IADD R3, R3, 0x1, -R0 ;  /* 0x0000000103037824 */ /* 0x000fe200078e0a00 */
[----:B------:R-:W-:Y:S01]  /*05e0*/  LOP3.LUT R11, R10, 0xfffffff8, RZ, 0xc0, !PT ;  /* 0xfffffff80a0b7812 */ /* 0x000fe200078ec0ff */
[----:B---3--:R-:W-:-:S03]  /*05f0*/  IMAD R7, R12, R7, UR8 ;  /* 0x000000080c077e24 */ /* 0x008fc6000f8e0207 */
[C---:B------:R-:W-:Y:S01]  /*0600*/  ISETP.NE.AND P1, PT, R3.reuse, 0x3, PT ;  /* 0x000000030300780c */ /* 0x040fe20003f25270 */
[----:B------:R-:W-:Y:S02]  /*0610*/  IMAD.IADD R12, R22, 0x1, -R11 ;  /* 0x00000001160c7824 */ /* 0x000fe400078e0a0b */
[----:B----4-:R-:W-:Y:S01]  /*0620*/  IMAD.MOV R24, RZ, RZ, -R13 ;  /* 0x000000ffff187224 */ /* 0x010fe200078e0a0d */
[----:B------:R-:W-:Y:S02]  /*0630*/  ISETP.EQ.OR P1, PT, R3, RZ, !P1 ;  /* 0x000000ff0300720c */ /* 0x000fe40004f22670 */
[----:B------:R-:W-:Y:S01]  /*0640*/  ISETP.NE.AND P4, PT, R12, R7, PT ;  /* 0x000000070c00720c */ /* 0x000fe20003f85270 */
[----:B0-----:R-:W-:Y:S01]  /*0650*/  IMAD R11, R9, R24, R4 ;  /* 0x00000018090b7224 */ /* 0x001fe200078e0204 */
[----:B-----5:R-:W-:Y:S01]  /*0660*/  @!UP0 ULEA UR6, UR7, UR6, 0x18 ;  /* 0x0000000607068291 */ /* 0x020fe2000f8ec03f */
[----:B------:R-:W-:Y:S01]  /*0670*/  ISETP.EQ.AND P1, PT, R2, RZ, P1 ;  /* 0x000000ff0200720c */ /* 0x000fe20000f22270 */
[----:B------:R-:W-:Y:S01]  /*0680*/  VOTEU.ALL UP0, P0 ;  /* 0x00000000003f7886 */ /* 0x000fe20000000000 */
[----:B------:R-:W-:Y:S01]  /*0690*/  LOP3.LUT P0, RZ, R8, 0x7, RZ, 0xc0, !PT ;  /* 0x0000000708ff7812 */ /* 0x000fe2000780c0ff */
[----:B------:R-:W-:Y:S01]  /*06a0*/  VIADD R8, R2, 0xffffffff ;  /* 0xffffffff02087836 */ /* 0x000fe20000000000 */
[----:B------:R-:W-:-:S02]  /*06b0*/  SEL R18, RZ, 0x1, !P1 ;  /* 0x00000001ff127807 */ /* 0x000fc40004800000 */
[----:B------:R-:W-:Y:S02]  /*06c0*/  ISETP.LT.U32.AND P0, PT, R22, 0x8, !P0 ;  /* 0x000000081600780c */ /* 0x000fe40004701070 */
[----:B------:R-:W-:Y:S02]  /*06d0*/  ISETP.GE.U32.AND P6, PT, R8, 0x2, PT ;  /* 0x000000020800780c */ /* 0x000fe40003fc6070 */
[----:B------:R-:W-:Y:S01]  /*06e0*/  @P4 SHF.R.S32.HI R10, RZ, 0x3, R10 ;  /* 0x00000003ff0a4819 */ /* 0x000fe2000001140a */
[----:B------:R-:W0:Y:S02]  /*06f0*/  FENCE.VIEW.ASYNC.S ;  /* 0x00000000000073c6 */ /* 0x000e240000000000 */
[----:B0-----:R0:W1:Y:S01]  /*0700*/  @!UP0 SYNCS.EXCH.64 URZ, [UR6+0x30], UR4 ;  /* 0x00003004063f85b2 */ /* 0x0010620008000100 */
[----:B------:R-:W-:Y:S02]  /*0710*/  SEL R0, RZ, 0x1, !P0 ;  /* 0x00000001ff007807 */ /* 0x000fe40004000000 */
[----:B------:R-:W-:-:S02]  /*0720*/  @P4 ISETP.NE.AND P5, PT, R10, R11, PT ;  /* 0x0000000b0a00420c */ /* 0x000fc40003fa5270 */
[----:B------:R-:W-:Y:S02]  /*0730*/  SEL R18, R18, 0x2, P6 ;  /* 0x0000000212127807 */ /* 0x000fe40003000000 */
[----:B------:R-:W-:-:S04]  /*0740*/  @P4 SEL R19, RZ, 0x1, P5 ;  /* 0x00000001ff134807 */ /* 0x000fc80002800000 */
[----:B------:R-:W-:Y:S02]  /*0750*/  LOP3.LUT R19, R19, R0, RZ, 0xc0, !PT ;  /* 0x0000000013137212 */ /* 0x000fe400078ec0ff */
[----:B------:R-:W-:Y:S01]  /*0760*/  LOP3.LUT R0, R98, 0x7f, RZ, 0xc0, !PT ;  /* 0x0000007f62007812 */ /* 0x000fe200078ec0ff */
[----:B------:R0:W2:Y:S01]  /*0770*/  @!UP1 SYNCS.EXCH.64 URZ, [UR6+0x38], UR4 ;  /* 0x00003804063f95b2 */ /* 0x0000a20008000100 */
[----:B------:R-:W-:Y:S01]  /*0780*/  NOP ;  /* 0x0000000000007918 */ /* 0x000fe20000000000 */
[----:B------:R-:W-:Y:S05]  /*0790*/  @!P2 BRA `(.L_x_3) ;  /* 0x000000000008a947 */ /* 0x000fea0003800000 */
[----:B-12---:R-:W-:Y:S01]  /*07a0*/  UCGABAR_ARV ;  /* 0x00000000000079c7 */ /* 0x006fe20008000000 */
[----:B------:R-:W-:Y:S05]  /*07b0*/  BRA `(.L_x_4) ;  /* 0x0000000000047947 */ /* 0x000fea0003800000 */
.L_x_3:
[----:B-12---:R-:W-:Y:S01]  /*07c0*/  NOP ;  /* 0x0000000000007918 */ /* 0x006fe20000000000 */
.L_x_4:
[----:B------:R-:W1:Y:S01]  /*07d0*/  LDC R2, c[0x0][0x65c] ;  /* 0x00019700ff027b82 */ /* 0x000e620000000800 */
[----:B------:R-:W-:Y:S01]  /*07e0*/  LOP3.LUT R5, R5, 0xfffff7ff, RZ, 0xc0, !PT ;  /* 0xfffff7ff05057812 */ /* 0x000fe200078ec0ff */
[----:B------:R-:W-:Y:S02]  /*07f0*/  IMAD.U32 R10, RZ, RZ, UR8 ;  /* 0x00000008ff0a7e24 */ /* 0x000fe4000f8e00ff */
[----:B------:R-:W-:Y:S01]  /*0800*/  IMAD.MOV.U32 R11, RZ, RZ, RZ ;  /* 0x000000ffff0b7224 */ /* 0x000fe200078e00ff */
[----:B-1----:R-:W-:-:S13]  /*0810*/  ISETP.NE.AND P1, PT, R2, 0x1, PT ;  /* 0x000000010200780c */ /* 0x002fda0003f25270 */
[----:B------:R-:W1:Y:S01]  /*0820*/  @P1 LDC R17, c[0x0][0x10] ;  /* 0x00000400ff111b82 */ /* 0x000e620000000800 */
[----:B------:R-:W-:Y:S01]  /*0830*/  @P1 LOP3.LUT R5, R5, 0x800, RZ, 0xfc, !PT ;  /* 0x0000080005051812 */ /* 0x000fe200078efcff */
[----:B------:R-:W-:Y:S02]  /*0840*/  @P1 IMAD.MOV.U32 R5, RZ, RZ, RZ ;  /* 0x000000ffff051224 */ /* 0x000fe400078e00ff */
[----:B------:R-:W-:-:S04]  /*0850*/  @P1 IMAD.MOV.U32 R15, RZ, RZ, RZ ;  /* 0x000000ffff0f1224 */ /* 0x000fc800078e00ff */
[----:B------:R-:W2:Y:S01]  /*0860*/  @!P1 LDC R13, c[0x0][0xc] ;  /* 0x00000300ff0d9b82 */ /* 0x000ea20000000800 */
[----:B0-----:R-:W-:Y:S01]  /*0870*/  ULDC UR4, c[0x0][0xc] ;  /* 0x0000030000047ab9 */ /* 0x001fe20000000800 */
[----:B------:R-:W-:Y:S01]  /*0880*/  ULDC UR5, c[0x0][0x10] ;  /* 0x0000040000057ab9 */ /* 0x000fe20000000800 */
[----:B------:R-:W-:Y:S01]  /*0890*/  ULDC UR6, c[0x0][0x14] ;  /* 0x0000050000067ab9 */ /* 0x000fe20000000800 */
[----:B------:R-:W-:-:S04]  /*08a0*/  UIMAD.WIDE.U32 UR4, UR4, UR5, URZ ;  /* 0x00000005040472a5 */ /* 0x000fc8000f8e003f */
[----:B------:R-:W-:Y:S02]  /*08b0*/  UIMAD.WIDE.U32 UR38, UR4, UR6, URZ ;  /* 0x00000006042672a5 */ /* 0x000fe4000f8e003f */
[----:B------:R-:W-:-:S04]  /*08c0*/  UIMAD UR41, UR5, UR6, URZ ;  /* 0x00000006052972a4 */ /* 0x000fc8000f8e023f */
[----:B------:R-:W-:Y:S01]  /*08d0*/  UIADD3 UR41, UR39, UR41, URZ ;  /* 0x0000002927297290 */ /* 0x000fe2000fffe03f */
[----:B-1----:R-:W-:-:S04]  /*08e0*/  @P1 IMAD.WIDE.U32 R16, R17, UR8, R4 ;  /* 0x0000000811101c25 */ /* 0x002fc8000f8e0004 */
[----:B------:R-:W-:Y:S02]  /*08f0*/  @P1 IMAD.IADD R17, R17, 0x1, R15 ;  /* 0x0000000111111824 */ /* 0x000fe400078e020f */
[----:B--2---:R-:W-:-:S04]  /*0900*/  @!P1 IMAD.WIDE.U32 R10, R4, R13, R10 ;  /* 0x0000000d040a9225 */ /* 0x004fc800078e000a */
[----:B------:R-:W-:Y:S02]  /*0910*/  @!P1 IMAD.MOV.U32 R16, RZ, RZ, R10 ;  /* 0x000000ffff109224 */ /* 0x000fe400078e000a */
[----:B------:R-:W-:Y:S01]  /*0920*/  @!P1 IMAD.MOV.U32 R17, RZ, RZ, R11 ;  /* 0x000000ffff119224 */ /* 0x000fe200078e000b */
[----:B------:R-:W-:Y:S06]  /*0930*/  @!P2 BRA `(.L_x_5) ;  /* 0x00000000000ca947 */ /* 0x000fec0003800000 */
[----:B------:R-:W-:Y:S01]  /*0940*/  UCGABAR_WAIT ;  /* 0x0000000000007dc7 */ /* 0x000fe20008000000 */
[----:B------:R-:W-:Y:S01]  /*0950*/  CCTL.IVALL ;  /* 0x00000000ff00798f */ /* 0x000fe20002000000 */
[----:B------:R-:W-:Y:S05]  /*0960*/  BRA `(.L_x_6) ;  /* 0x0000000000047947 */ /* 0x000fea0003800000 */
.L_x_5:
[----:B------:R-:W-:Y:S06]  /*0970*/  BAR.SYNC.DEFER_BLOCKING 0x0 ;  /* 0x0000000000007b1d */ /* 0x000fec0000010000 */
.L_x_6:
[----:B------:R-:W-:Y:S05]  /*0980*/  @!P3 BRA `(.L_x_7) ;  /* 0x000000700084b947 */ /* 0x000fea0003800000 */
[----:B------:R-:W-:-:S13]  /*0990*/  ISETP.GT.U32.AND P0, PT, R8, 0x1, PT ;  /* 0x000000010800780c */ /* 0x000fda0003f04070 */
[----:B------:R-:W-:Y:S05]  /*09a0*/  @P0 EXIT ;  /* 0x000000000000094d */ /* 0x000fea0003800000 */
[----:B------:R-:W-:Y:S01]  /*09b0*/  ULDC.64 UR4, c[0x0][0x650] ;  /* 0x0001940000047ab9 */ /* 0x000fe20000000a00 */
[----:B------:R-:W-:Y:S01]  /*09c0*/  PRMT R3, RZ, 0x7610, R3 ;  /* 0x00007610ff037816 */ /* 0x000fe20000000003 */
[----:B------:R-:W-:Y:S01]  /*09d0*/  IMAD.MOV.U32 R111, RZ, RZ, -0x1 ;  /* 0xffffffffff6f7424 */ /* 0x000fe200078e00ff */
[----:B------:R-:W-:Y:S01]  /*09e0*/  ISETP.GE.U32.AND P0, PT, R16, UR4, PT ;  /* 0x0000000410007c0c */ /* 0x000fe2000bf06070 */
[----:B------:R-:W-:Y:S02]  /*09f0*/  IMAD.MOV.U32 R103, RZ, RZ, -0x1 ;  /* 0xffffffffff677424 */ /* 0x000fe400078e00ff */
[----:B------:R-:W-:Y:S01]  /*0a00*/  IMAD.MOV.U32 R23, RZ, RZ, -0x1 ;  /* 0xffffffffff177424 */ /* 0x000fe200078e00ff */
[----:B------:R-:W-:-:S13]  /*0a10*/  ISETP.GE.U32.AND.EX P0, PT, R17, UR5, PT, P0 ;  /* 0x0000000511007c0c */ /* 0x000fda000bf06100 */
[----:B------:R-:W-:Y:S05]  /*0a20*/  @P0 BRA `(.L_x_8) ;  /* 0x00000004002c0947 */ /* 0x000fea0003800000 */
[----:B------:R-:W0:Y:S01]  /*0a30*/  LDC.64 R26, c[0x0][0x628] ;  /* 0x00018a00ff1a7b82 */ /* 0x000e220000000a00 */
[----:B------:R-:W-:Y:S02]  /*0a40*/  IMAD.MOV.U32 R10, RZ, RZ, R16 ;  /* 0x000000ffff0a7224 */ /* 0x000fe400078e0010 */
[----:B------:R-:W-:-:S05]  /*0a50*/  IMAD.MOV.U32 R11, RZ, RZ, R17 ;  /* 0x000000ffff0b7224 */ /* 0x000fca00078e0011 */
[----:B------:R-:W1:Y:S08]  /*0a60*/  LDC R8, c[0x0][0x630] ;  /* 0x00018c00ff087b82 */ /* 0x000e700000000800 */
[----:B------:R-:W2:Y:S01]  /*0a70*/  LDC.64 R28, c[0x0][0x620] ;  /* 0x00018800ff1c7b82 */ /* 0x000ea20000000a00 */
[----:B0-----:R-:W-:-:S04]  /*0a80*/  ISETP.NE.U32.AND P0, PT, R26, RZ, PT ;  /* 0x000000ff1a00720c */ /* 0x001fc80003f05070 */
[----:B------:R-:W-:-:S13]  /*0a90*/  ISETP.NE.AND.EX P0, PT, R27, RZ, PT, P0 ;  /* 0x000000ff1b00720c */ /* 0x000fda0003f05300 */
[----:B-12---:R-:W-:Y:S05]  /*0aa0*/  @!P0 BRA `(.L_x_9) ;  /* 0x0000000000288947 */ /* 0x006fea0003800000 */
[----:B------:R-:W0:Y:S02]  /*0ab0*/  LDC R3, c[0x0][0x634] ;  /* 0x00018d00ff037b82 */ /* 0x000e240000000800 */
[----:B0-----:R-:W-:-:S05]  /*0ac0*/  IADD3 R3, P0, R16, R3, RZ ;  /* 0x0000000310037210 */ /* 0x001fca0007f1e0ff */
[----:B------:R-:W-:-:S04]  /*0ad0*/  IMAD.X R21, RZ, RZ, R17, P0 ;  /* 0x000000ffff157224 */ /* 0x000fc800000e0611 */
[----:B------:R-:W-:-:S04]  /*0ae0*/  IMAD.WIDE.U32 R10, R21, R26, RZ ;  /* 0x0000001a150a7225 */ /* 0x000fc800078e00ff */
[----:B------:R-:W-:-:S04]  /*0af0*/  IMAD.WIDE.U32 R12, P0, R3, R27, R10 ;  /* 0x0000001b030c7225 */ /* 0x000fc8000780000a */
[----:B------:R-:W-:-:S04]  /*0b00*/  IMAD.WIDE.U32 R10, R3, R26, RZ ;  /* 0x0000001a030a7225 */ /* 0x000fc800078e00ff */
[----:B------:R-:W-:Y:S01]  /*0b10*/  IMAD.X R15, RZ, RZ, RZ, P0 ;  /* 0x000000ffff0f7224 */ /* 0x000fe200000e06ff */
[----:B------:R-:W-:Y:S01]  /*0b20*/  IADD3 RZ, P0, R11, R12, RZ ;  /* 0x0000000c0bff7210 */ /* 0x000fe20007f1e0ff */
[----:B------:R-:W-:-:S04]  /*0b30*/  IMAD.MOV.U32 R14, RZ, RZ, R13 ;  /* 0x000000ffff0e7224 */ /* 0x000fc800078e000d */
[----:B------:R-:W-:-:S08]  /*0b40*/  IMAD.WIDE.U32.X R10, R21, R27, R14, P0 ;  /* 0x0000001b150a7225 */ /* 0x000fd000000e040e */
.L_x_9:
[----:B------:R-:W0:Y:S01]  /*0b50*/  LDC.64 R32, c[0x0][0x640] ;  /* 0x00019000ff207b82 */ /* 0x000e220000000a00 */
[--C-:B------:R-:W-:Y:S01]  /*0b60*/  SHF.R.U64 R27, R10, R8, R11.reuse ;  /* 0x000000080a1b7219 */ /* 0x100fe2000000120b */
[----:B------:R-:W-:Y:S01]  /*0b70*/  IMAD R24, R9, R24, R4 ;  /* 0x0000001809187224 */ /* 0x000fe200078e0204 */
[----:B------:R-:W-:Y:S01]  /*0b80*/  SHF.R.U32.HI R3, RZ, R8, R11 ;  /* 0x00000008ff037219 */ /* 0x000fe2000001160b */
[----:B------:R-:W-:Y:S01]  /*0b90*/  IMAD.MOV.U32 R23, RZ, RZ, 0x1 ;  /* 0x00000001ff177424 */ /* 0x000fe200078e00ff */
[----:B------:R-:W-:-:S03]  /*0ba0*/  IADD3 R5, P0, RZ, -R27, RZ ;  /* 0x8000001bff057210 */ /* 0x000fc60007f1e0ff */
[----:B------:R-:W1:Y:S02]  /*0bb0*/  LDC R12, c[0x0][0x618] ;  /* 0x00018600ff0c7b82 */ /* 0x000e640000000800 */
[----:B------:R-:W-:Y:S02]  /*0bc0*/  IMAD.X R3, RZ, RZ, ~R3, P0 ;  /* 0x000000ffff037224 */ /* 0x000fe400000e0e03 */
[----:B------:R-:W-:-:S04]  /*0bd0*/  IMAD.WIDE.U32 R10, R5, R28, R16 ;  /* 0x0000001c050a7225 */ /* 0x000fc800078e0010 */
[----:B------:R-:W2:Y:S01]  /*0be0*/  LDC R20, c[0x0][0x608] ;  /* 0x00018200ff147b82 */ /* 0x000ea20000000800 */
[----:B------:R-:W-:Y:S02]  /*0bf0*/  IMAD R8, R3, R28, RZ ;  /* 0x0000001c03087224 */ /* 0x000fe400078e02ff */
[----:B------:R-:W-:Y:S02]  /*0c00*/  IMAD.MOV.U32 R3, RZ, RZ, -0x1 ;  /* 0xffffffffff037424 */ /* 0x000fe400078e00ff */
[----:B------:R-:W-:-:S03]  /*0c10*/  IMAD R5, R5, R29, R8 ;  /* 0x0000001d05057224 */ /* 0x000fc600078e0208 */
[----:B------:R-:W3:Y:S01]  /*0c20*/  LDC R30, c[0x0][0x658] ;  /* 0x00019600ff1e7b82 */ /* 0x000ee20000000800 */
[----:B------:R-:W-:Y:S01]  /*0c30*/  IMAD.IADD R5, R11, 0x1, R5 ;  /* 0x000000010b057824 */ /* 0x000fe200078e0205 */
[----:B0-----:R-:W-:-:S04]  /*0c40*/  ISETP.NE.U32.AND P0, PT, R32, RZ, PT ;  /* 0x000000ff2000720c */ /* 0x001fc80003f05070 */
[----:B------:R-:W-:Y:S02]  /*0c50*/  ISETP.NE.AND.EX P0, PT, R33, RZ, PT, P0 ;  /* 0x000000ff2100720c */ /* 0x000fe40003f05300 */
[----:B------:R-:W0:Y:S01]  /*0c60*/  LDC R26, c[0x0][0x600] ;  /* 0x00018000ff1a7b82 */ /* 0x000e220000000800 */
[-CC-:B-1----:R-:W-:Y:S02]  /*0c70*/  SHF.R.U64 R14, R10, R12.reuse, R5.reuse ;  /* 0x0000000c0a0e7219 */ /* 0x182fe40000001205 */
[----:B------:R-:W-:-:S05]  /*0c80*/  SHF.R.U32.HI R5, RZ, R12, R5 ;  /* 0x0000000cff057219 */ /* 0x000fca0000011605 */
[----:B------:R-:W1:Y:S01]  /*0c90*/  LDC R15, c[0x0][0x648] ;  /* 0x00019200ff0f7b82 */ /* 0x000e620000000800 */
[-CC-:B--2---:R-:W-:Y:S02]  /*0ca0*/  SHF.R.U64 R29, R14, R20.reuse, R5.reuse ;  /* 0x000000140e1d7219 */ /* 0x184fe40000001205 */
[----:B------:R-:W-:-:S05]  /*0cb0*/  SHF.R.U32.HI R5, RZ, R20, R5 ;  /* 0x00000014ff057219 */ /* 0x000fca0000011605 */
[----:B------:R-:W2:Y:S01]  /*0cc0*/  LDC R21, c[0x0][0x638] ;  /* 0x00018e00ff157b82 */ /* 0x000ea20000000800 */
[-CC-:B---3--:R-:W-:Y:S02]  /*0cd0*/  SHF.R.U64 R20, R29, R30.reuse, R5.reuse ;  /* 0x0000001e1d147219 */ /* 0x188fe40000001205 */
[-C--:B------:R-:W-:Y:S02]  /*0ce0*/  SHF.L.U32 R3, R3, R30.reuse, RZ ;  /* 0x0000001e03037219 */ /* 0x080fe400000006ff */
[----:B------:R-:W-:Y:S01]  /*0cf0*/  SHF.R.U32.HI R5, RZ, R30, R5 ;  /* 0x0000001eff057219 */ /* 0x000fe20000011605 */
[----:B------:R-:W-:Y:S01]  /*0d00*/  IMAD.MOV.U32 R4, RZ, RZ, R20 ;  /* 0x000000ffff047224 */ /* 0x000fe200078e0014 */
[----:B------:R-:W-:Y:S01]  /*0d10*/  LOP3.LUT R12, RZ, R3, RZ, 0x33, !PT ;  /* 0x00000003ff0c7212 */ /* 0x000fe200078e33ff */
[----:B------:R-:W3:Y:S01]  /*0d20*/  LDC R25, c[0x0][0x610] ;  /* 0x00018400ff197b82 */ /* 0x000ee20000000800 */
[----:B------:R-:W-:Y:S05]  /*0d30*/  @!P0 BRA `(.L_x_10) ;  /* 0x0000000000288947 */ /* 0x000fea0003800000 */
[----:B------:R-:W4:Y:S02]  /*0d40*/  LDC R3, c[0x0][0x64c] ;  /* 0x00019300ff037b82 */ /* 0x000f240000000800 */
[----:B----4-:R-:W-:-:S05]  /*0d50*/  IADD3 R3, P0, R20, R3, RZ ;  /* 0x0000000314037210 */ /* 0x010fca0007f1e0ff */
        /* <DEDUP_REMOVED lines=8> */
.L_x_10:
[----:B-1----:R-:W-:Y:S01]  /*0de0*/  SHF.R.U64 R4, R4, R15, R5 ;  /* 0x0000000f04047219 */ /* 0x002fe20000001205 */
[----:B0-----:R-:W-:Y:S01]  /*0df0*/  VIADD R5, R26, 0xffffffff ;  /* 0xffffffff1a057836 */ /* 0x001fe20000000000 */
[----:B------:R-:W-:Y:S01]  /*0e00*/  SHF.L.U32 R3, R23, R30, RZ ;  /* 0x0000001e17037219 */ /* 0x000fe200000006ff */
[----:B------:R-:W-:Y:S01]  /*0e10*/  IMAD.MOV.U32 R23, RZ, RZ, R27 ;  /* 0x000000ffff177224 */ /* 0x000fe200078e001b */
[----:B------:R-:W-:Y:S01]  /*0e20*/  LOP3.LUT R12, R29, R12, RZ, 0xc0, !PT ;  /* 0x0000000c1d0c7212 */ /* 0x000fe200078ec0ff */
[----:B------:R-:W-:Y:S01]  /*0e30*/  IMAD.MOV R8, RZ, RZ, -R4 ;  /* 0x000000ffff087224 */ /* 0x000fe200078e0a04 */
[----:B------:R-:W-:-:S03]  /*0e40*/  SEL R7, R7, R24, !P1 ;  /* 0x0000001807077207 */ /* 0x000fc60004800000 */
[----:B------:R-:W-:Y:S01]  /*0e50*/  IMAD R12, R3, R4, R12 ;  /* 0x00000004030c7224 */ /* 0x000fe200078e020c */
[----:B------:R-:W-:Y:S01]  /*0e60*/  LOP3.LUT R4, R14, R5, RZ, 0xc0, !PT ;  /* 0x000000050e047212 */ /* 0x000fe200078ec0ff */
[----:B--2---:R-:W-:Y:S02]  /*0e70*/  IMAD R3, R8, R21, R20 ;  /* 0x0000001508037224 */ /* 0x004fe400078e0214 */
[----:B---3--:R-:W-:Y:S02]  /*0e80*/  IMAD R7, R12, R25, R7 ;  /* 0x000000190c077224 */ /* 0x008fe400078e0207 */
[----:B------:R-:W-:Y:S02]  /*0e90*/  IMAD.MOV.U32 R5, RZ, RZ, 0x1 ;  /* 0x00000001ff057424 */ /* 0x000fe400078e00ff */
[----:B------:R-:W-:-:S03]  /*0ea0*/  IMAD R4, R3, R26, R4 ;  /* 0x0000001a03047224 */ /* 0x000fc600078e0204 */
[----:B------:R-:W-:Y:S02]  /*0eb0*/  PRMT R3, R5, 0x7610, R3 ;  /* 0x0000761005037816 */ /* 0x000fe40000000003 */
[----:B------:R-:W-:Y:S02]  /*0ec0*/  SEL R103, R4, R7, !P1 ;  /* 0x0000000704677207 */ /* 0x000fe40004800000 */
[----:B------:R-:W-:-:S07]  /*0ed0*/  SEL R111, R7, R4, !P1 ;  /* 0x00000004076f7207 */ /* 0x000fce0004800000 */
.L_x_8:
[----:B------:R-:W-:-:S08]  /*0ee0*/  NOP ;  /* 0x0000000000007918 */ /* 0x000fd00000000000 */
[----:B------:R-:W0:Y:S02]  /*0ef0*/  USETMAXREG.TRY_ALLOC.CTAPOOL UP0, 0xe8 ;  /* 0x000000e8000079c8 */ /* 0x000e240008000600 */
[----:B0-----:R-:W-:-:S13]  /*0f00*/  PLOP3.LUT P0, PT, PT, PT, UP0, 0x80, 0x0 ;  /* 0x000000000000781c */ /* 0x001fda0003f0f008 */
[----:B------:R-:W-:Y:S05]  /*0f10*/  @!P0 BRA `(.L_x_8) ;  /* 0xfffffffc00f08947 */ /* 0x000fea000383ffff */
[----:B------:R-:W-:Y:S01]  /*0f20*/  ULDC.64 UR4, c[0x0][0x598] ;  /* 0x0001660000047ab9 */ /* 0x000fe20000000a00 */
[----:B------:R-:W-:Y:S01]  /*0f30*/  ULDC.64 UR36, c[0x0][0x208] ;  /* 0x0000820000247ab9 */ /* 0x000fe20000000a00 */
[----:B------:R-:W-:-:S04]  /*0f40*/  ISETP.NE.U32.AND P0, PT, RZ, UR4, PT ;  /* 0x00000004ff007c0c */ /* 0x000fc8000bf05070 */
[----:B------:R-:W-:-:S13]  /*0f50*/  ISETP.NE.AND.EX P0, PT, RZ, UR5, PT, P0 ;  /* 0x00000005ff007c0c */ /* 0x000fda000bf05300 */
[----:B------:R-:W-:Y:S05]  /*0f60*/  @!P0 BRA `(.L_x_11) ;  /* 0x00000000001c8947 */ /* 0x000fea0003800000 */
[----:B------:R-:W0:Y:S02]  /*0f70*/  LDC.64 R4, c[0x0][0x598] ;  /* 0x00016600ff047b82 */ /* 0x000e240000000a00 */
[----:B0-----:R-:W2:Y:S02]  /*0f80*/  LDG.E.64 R4, desc[UR36][R4.64] ;  /* 0x0000002404047981 */ /* 0x001ea4000c1e1b00 */
[----:B--2---:R-:W-:-:S04]  /*0f90*/  ISETP.NE.U32.AND P0, PT, R4, RZ, PT ;  /* 0x000000ff0400720c */ /* 0x004fc80003f05070 */
[----:B------:R-:W-:-:S13]  /*0fa0*/  ISETP.NE.AND.EX P0, PT, R5, RZ, PT, P0 ;  /* 0x000000ff0500720c */ /* 0x000fda0003f05300 */
[----:B------:R-:W-:Y:S05]  /*0fb0*/  @!P0 BRA `(.L_x_11) ;  /* 0x0000000000088947 */ /* 0x000fea0003800000 */
[----:B------:R0:W5:Y:S01]  /*0fc0*/  LD.E R90, desc[UR36][R4.64] ;  /* 0x00000024045a7980 */ /* 0x000162000c101900 */
[----:B------:R-:W-:Y:S05]  /*0fd0*/  BRA `(.L_x_12) ;  /* 0x0000000000247947 */ /* 0x000fea0003800000 */
.L_x_11:
[----:B------:R-:W-:Y:S02]  /*0fe0*/  ULDC.64 UR4, c[0x0][0x588] ;  /* 0x0001620000047ab9 */ /* 0x000fe40000000a00 */
[----:B------:R-:W-:-:S04]  /*0ff0*/  ISETP.NE.U32.AND P0, PT, RZ, UR4, PT ;  /* 0x00000004ff007c0c */ /* 0x000fc8000bf05070 */
[----:B------:R-:W-:-:S13]  /*1000*/  ISETP.NE.AND.EX P0, PT, RZ, UR5, PT, P0 ;  /* 0x00000005ff007c0c */ /* 0x000fda000bf05300 */
[----:B------:R-:W-:Y:S05]  /*1010*/  @!P0 BRA `(.L_x_13) ;  /* 0x00000000000c8947 */ /* 0x000fea0003800000 */
[----:B------:R-:W0:Y:S02]  /*1020*/  LDC.64 R90, c[0x0][0x588] ;  /* 0x00016200ff5a7b82 */ /* 0x000e240000000a00 */
[----:B0-----:R1:W5:Y:S01]  /*1030*/  LDG.E R90, desc[UR36][R90.64] ;  /* 0x000000245a5a7981 */ /* 0x001362000c1e1900 */
[----:B------:R-:W-:Y:S05]  /*1040*/  BRA `(.L_x_12) ;  /* 0x0000000000087947 */ /* 0x000fea0003800000 */
.L_x_13:
[----:B------:R-:W-:Y:S02]  /*1050*/  ULDC UR4, c[0x0][0x580] ;  /* 0x0001600000047ab9 */ /* 0x000fe40000000800 */
[----:B------:R-:W-:-:S07]  /*1060*/  IMAD.U32 R90, RZ, RZ, UR4 ;  /* 0x00000004ff5a7e24 */ /* 0x000fce000f8e00ff */
.L_x_12:
[----:B------:R-:W-:Y:S02]  /*1070*/  ULDC.64 UR4, c[0x0][0x5a0] ;  /* 0x0001680000047ab9 */ /* 0x000fe40000000a00 */
[----:B------:R-:W-:-:S04]  /*1080*/  ISETP.NE.U32.AND P0, PT, RZ, UR4, PT ;  /* 0x00000004ff007c0c */ /* 0x000fc8000bf05070 */
[----:B------:R-:W-:-:S13]  /*1090*/  ISETP.NE.AND.EX P0, PT, RZ, UR5, PT, P0 ;  /* 0x00000005ff007c0c */ /* 0x000fda000bf05300 */
[----:B------:R-:W-:Y:S05]  /*10a0*/  @!P0 BRA `(.L_x_14) ;  /* 0x00000000001c8947 */ /* 0x000fea0003800000 */
[----:B0-----:R-:W0:Y:S02]  /*10b0*/  LDC.64 R4, c[0x0][0x5a0] ;  /* 0x00016800ff047b82 */ /* 0x001e240000000a00 */
[----:B0-----:R-:W2:Y:S02]  /*10c0*/  LDG.E.64 R4, desc[UR36][R4.64] ;  /* 0x0000002404047981 */ /* 0x001ea4000c1e1b00 */
[----:B--2---:R-:W-:-:S04]  /*10d0*/  ISETP.NE.U32.AND P0, PT, R4, RZ, PT ;  /* 0x000000ff0400720c */ /* 0x004fc80003f05070 */
[----:B------:R-:W-:-:S13]  /*10e0*/  ISETP.NE.AND.EX P0, PT, R5, RZ, PT, P0 ;  /* 0x000000ff0500720c */ /* 0x000fda0003f05300 */
[----:B------:R-:W-:Y:S05]  /*10f0*/  @!P0 BRA `(.L_x_14) ;  /* 0x0000000000088947 */ /* 0x000fea0003800000 */
[----:B-1----:R0:W5:Y:S01]  /*1100*/  LD.E R91, desc[UR36][R4.64] ;  /* 0x00000024045b7980 */ /* 0x002162000c101900 */
[----:B------:R-:W-:Y:S05]  /*1110*/  BRA `(.L_x_15) ;  /* 0x0000000000247947 */ /* 0x000fea0003800000 */
.L_x_14:
[----:B------:R-:W-:Y:S02]  /*1120*/  ULDC.64 UR4, c[0x0][0x590] ;  /* 0x0001640000047ab9 */ /* 0x000fe40000000a00 */
[----:B------:R-:W-:-:S04]  /*1130*/  ISETP.NE.U32.AND P0, PT, RZ, UR4, PT ;  /* 0x00000004ff007c0c */ /* 0x000fc8000bf05070 */
[----:B------:R-:W-:-:S13]  /*1140*/  ISETP.NE.AND.EX P0, PT, RZ, UR5, PT, P0 ;  /* 0x00000005ff007c0c */ /* 0x000fda000bf05300 */
[----:B------:R-:W-:Y:S05]  /*1150*/  @!P0 BRA `(.L_x_16) ;  /* 0x00000000000c8947 */ /* 0x000fea0003800000 */
[----:B0-----:R-:W1:Y:S02]  /*1160*/  LDC.64 R4, c[0x0][0x590] ;  /* 0x00016400ff047b82 */ /* 0x001e640000000a00 */
[----:B-1----:R1:W5:Y:S01]  /*1170*/  LDG.E R91, desc[UR36][R4.64] ;  /* 0x00000024045b7981 */ /* 0x002362000c1e1900 */
[----:B------:R-:W-:Y:S05]  /*1180*/  BRA `(.L_x_15) ;  /* 0x0000000000087947 */ /* 0x000fea0003800000 */
.L_x_16:
[----:B------:R-:W-:Y:S02]  /*1190*/  ULDC UR4, c[0x0][0x584] ;  /* 0x0001610000047ab9 */ /* 0x000fe40000000800 */
[----:B-1----:R-:W-:-:S07]  /*11a0*/  IMAD.U32 R91, RZ, RZ, UR4 ;  /* 0x00000004ff5b7e24 */ /* 0x002fce000f8e00ff */
.L_x_15:
[----:B------:R-:W-:-:S13]  /*11b0*/  LOP3.LUT P0, RZ, R3, 0xff, RZ, 0xc0, !PT ;  /* 0x000000ff03ff7812 */ /* 0x000fda000780c0ff */
[----:B------:R-:W-:Y:S05]  /*11c0*/  @!P0 EXIT ;  /* 0x000000000000894d */ /* 0x000fea0003800000 */
[----:B------:R-:W2:Y:S01]  /*11d0*/  LDC R93, c[0x0][0x658] ;  /* 0x00019600ff5d7b82 */ /* 0x000ea20000000800 */
[----:B------:R-:W-:Y:S01]  /*11e0*/  LOP3.LUT R6, R6, 0x1, RZ, 0xc0, !PT ;  /* 0x0000000106067812 */ /* 0x000fe200078ec0ff */
[----:B------:R-:W-:Y:S01]  /*11f0*/  ULDC.64 UR6, c[0x0][0x288] ;  /* 0x0000a20000067ab9 */ /* 0x000fe20000000a00 */
[----:B------:R-:W-:Y:S01]  /*1200*/  SHF.R.U32.HI R3, RZ, 0x2, R98 ;  /* 0x00000002ff037819 */ /* 0x000fe20000011662 */
[----:B------:R-:W-:Y:S01]  /*1210*/  UIADD3 UR4, UR7, 0x7f, URZ ;  /* 0x0000007f07047890 */ /* 0x000fe2000fffe03f */
[----:B------:R-:W-:Y:S01]  /*1220*/  SHF.R.U32.HI R0, RZ, 0x1, R0 ;  /* 0x00000001ff007819 */ /* 0x000fe20000011600 */
[----:B------:R-:W-:Y:S01]  /*1230*/  IMAD.SHL.U32 R88, R6, 0x40, RZ ;  /* 0x0000004006587824 */ /* 0x000fe200078e00ff */
[----:B------:R-:W-:Y:S01]  /*1240*/  LOP3.LUT R3, R3, 0x7, RZ, 0xc0, !PT ;  /* 0x0000000703037812 */ /* 0x000fe200078ec0ff */
[----:B------:R-:W3:Y:S01]  /*1250*/  LDC.64 R96, c[0x0][0x5c8] ;  /* 0x00017200ff607b82 */ /* 0x000ee20000000a00 */
[----:B------:R-:W-:Y:S01]  /*1260*/  USHF.R.S32.HI UR5, URZ, 0x1f, UR4 ;  /* 0x0000001f3f057899 */ /* 0x000fe20008011404 */
[----:B------:R-:W-:Y:S01]  /*1270*/  LOP3.LUT R0, R0, 0x30, RZ, 0xc0, !PT ;  /* 0x0000003000007812 */ /* 0x000fe200078ec0ff */
[----:B01----:R-:W-:Y:S01]  /*1280*/  IMAD.MOV.U32 R4, RZ, RZ, 0x1 ;  /* 0x00000001ff047424 */ /* 0x003fe200078e00ff */
[--C-:B------:R-:W-:Y:S01]  /*1290*/  LOP3.LUT R88, R88, 0x40, R3.reuse, 0xe2, !PT ;  /* 0x0000004058587812 */ /* 0x100fe200078ee203 */
[----:B------:R-:W-:Y:S01]  /*12a0*/  ULEA.HI UR5, UR5, UR4, URZ, 0x7 ;  /* 0x0000000405057291 */ /* 0x000fe2000f8f383f */
[-C--:B------:R-:W-:Y:S01]  /*12b0*/  IADD3 R3, RZ, -R0.reuse, -R3 ;  /* 0x80000000ff037210 */ /* 0x080fe20007ffe803 */
[----:B------:R-:W-:Y:S01]  /*12c0*/  IMAD.U32 R5, RZ, RZ, UR6 ;  /* 0x00000006ff057e24 */ /* 0x000fe2000f8e00ff */
[----:B------:R-:W0:Y:S01]  /*12d0*/  LDC R100, c[0x0][0x600] ;  /* 0x00018000ff647b82 */ /* 0x000e220000000800 */
[----:B------:R-:W-:Y:S01]  /*12e0*/  LOP3.LUT R88, R88, R0, RZ, 0xfc, !PT ;  /* 0x0000000058587212 */ /* 0x000fe200078efcff */
[----:B------:R-:W-:Y:S01]  /*12f0*/  IMAD.MOV.U32 R0, RZ, RZ, -0x1 ;  /* 0xffffffffff007424 */ /* 0x000fe200078e00ff */
[----:B------:R-:W-:Y:S01]  /*1300*/  USHF.R.S32.HI UR43, URZ, 0x7, UR5 ;  /* 0x000000073f2b7899 */ /* 0x000fe20008011405 */
[----:B------:R-:W-:Y:S01]  /*1310*/  LOP3.LUT R92, R98, 0x3, RZ, 0xc0, !PT ;  /* 0x00000003625c7812 */ /* 0x000fe200078ec0ff */
[----:B------:R-:W-:Y:S01]  /*1320*/  IMAD R3, R6, -0x40, R3 ;  /* 0xffffffc006037824 */ /* 0x000fe200078e0203 */
[----:B------:R-:W-:Y:S01]  /*1330*/  LOP3.LUT R99, R98, 0x80, RZ, 0xc0, !PT ;  /* 0x0000008062637812 */ /* 0x000fe200078ec0ff */
[----:B------:R-:W-:Y:S01]  /*1340*/  UISETP.LT.AND UP0, UPT, UR43, 0x1, UPT ;  /* 0x000000012b00788c */ /* 0x000fe2000bf01270 */
[-C--:B--2---:R-:W-:Y:S01]  /*1350*/  SHF.L.U32 R0, R0, R93.reuse, RZ ;  /* 0x0000005d00007219 */ /* 0x084fe200000006ff */
[----:B------:R-:W-:Y:S01]  /*1360*/  ULDC UR4, c[0x0][0x284] ;  /* 0x0000a10000047ab9 */ /* 0x000fe20000000800 */
[----:B------:R-:W-:Y:S01]  /*1370*/  IMAD R92, R92, -0x2, R5 ;  /* 0xfffffffe5c5c7824 */ /* 0x000fe200078e0205 */
[----:B------:R-:W-:Y:S01]  /*1380*/  USEL UR44, UR43, 0x1, UP0 ;  /* 0x000000012b2c7887 */ /* 0x000fe20008000000 */
[----:B------:R-:W-:Y:S01]  /*1390*/  SHF.L.U32 R93, R4, R93, RZ ;  /* 0x0000005d045d7219 */ /* 0x000fe200000006ff */
[----:B------:R-:W-:Y:S01]  /*13a0*/  IMAD.SHL.U32 R98, R98, 0x2, RZ ;  /* 0x0000000262627824 */ /* 0x000fe200078e00ff */
[----:B------:R-:W-:Y:S01]  /*13b0*/  LOP3.LUT R118, R18, 0x1, RZ, 0xfc, !PT ;  /* 0x0000000112767812 */ /* 0x000fe200078efcff */
[----:B------:R-:W-:Y:S01]  /*13c0*/  VIADD R102, R3, UR4 ;  /* 0x0000000403667c36 */ /* 0x000fe20008000000 */
[C-C-:B---3--:R-:W-:Y:S01]  /*13d0*/  SHF.L.U64.HI R94, R96.reuse, 0x7, R97.reuse ;  /* 0x00000007605e7819 */ /* 0x148fe20000010261 */
[----:B------:R-:W-:Y:S01]  /*13e0*/  IMAD.MOV.U32 R89, RZ, RZ, RZ ;  /* 0x000000ffff597224 */ /* 0x000fe200078e00ff */
[C---:B------:R-:W-:Y:S01]  /*13f0*/  SHF.L.U64.HI R95, R96.reuse, 0x3, R97 ;  /* 0x00000003605f7819 */ /* 0x040fe20000010261 */
[C---:B------:R-:W-:Y:S01]  /*1400*/  IMAD.SHL.U32 R97, R96.reuse, 0x80, RZ ;  /* 0x0000008060617824 */ /* 0x040fe200078e00ff */
[----:B------:R-:W-:Y:S01]  /*1410*/  SHF.R.U32.HI R99, RZ, 0x7, R99 ;  /* 0x00000007ff637819 */ /* 0x000fe20000011663 */
[----:B------:R-:W-:Y:S01]  /*1420*/  IMAD.SHL.U32 R96, R96, 0x8, RZ ;  /* 0x0000000860607824 */ /* 0x000fe200078e00ff */
[----:B------:R-:W-:Y:S01]  /*1430*/  LOP3.LUT R101, RZ, R0, RZ, 0x33, !PT ;  /* 0x00000000ff657212 */ /* 0x000fe200078e33ff */
[----:B------:R-:W-:Y:S01]  /*1440*/  UIADD3 UR44, UR43, -UR44, URZ ;  /* 0x8000002c2b2c7290 */ /* 0x000fe2000fffe03f */
[----:B0-----:R-:W-:Y:S01]  /*1450*/  VIADD R100, R100, 0xffffffff ;  /* 0xffffffff64647836 */ /* 0x001fe20000000000 */
[----:B------:R-:W-:Y:S01]  /*1460*/  UMOV UR40, URZ ;  /* 0x0000003f00287c82 */ /* 0x000fe20008000000 */
[----:B------:R-:W-:-:S09]  /*1470*/  UMOV UR42, URZ ;  /* 0x0000003f002a7c82 */ /* 0x000fd20008000000 */
.L_x_160:
[----:B0-----:R-:W0:Y:S01]  /*1480*/  SHFL.IDX PT, R0, R99, RZ, 0x1f ;  /* 0x00001fff63007589 */ /* 0x001e2200000e0000 */
[----:B-1----:R-:W1:Y:S01]  /*1490*/  S2UR UR7, SR_CgaCtaId ;  /* 0x00000000000779c3 */ /* 0x002e620000008800 */
[----:B------:R-:W-:Y:S01]  /*14a0*/  UMOV UR6, 0x400 ;  /* 0x0000040000067882 */ /* 0x000fe20000000000 */
[----:B0-----:R-:W-:Y:S01]  /*14b0*/  R2UR UR4, R0 ;  /* 0x00000000000472ca */ /* 0x001fe200000e0000 */
[----:B-1----:R-:W-:-:S12]  /*14c0*/  ULEA UR6, UR7, UR6, 0x18 ;  /* 0x0000000607067291 */ /* 0x002fd8000f8ec03f */
[----:B------:R-:W-:-:S04]  /*14d0*/  ULEA.HI UR5, UR4, UR4, URZ, 0x1 ;  /* 0x0000000404057291 */ /* 0x000fc8000f8f083f */
[----:B------:R-:W-:-:S04]  /*14e0*/  ULOP3.LUT UR5, UR5, 0x7fffe, URZ, 0xc0, !UPT ;  /* 0x0007fffe05057892 */ /* 0x000fc8000f8ec03f */
[----:B------:R-:W-:-:S03]  /*14f0*/  UIADD3 UR5, UR4, -UR5, URZ ;  /* 0x8000000504057290 */ /* 0x000fc6000fffe03f */
[----:B------:R-:W-:Y:S01]  /*1500*/  ULDC UR4, c[0x0][0x28c] ;  /* 0x0000a30000047ab9 */ /* 0x000fe20000000800 */
[----:B------:R-:W-:Y:S01]  /*1510*/  ULEA UR5, UR5, UR6, 0xd ;  /* 0x0000000605057291 */ /* 0x000fe2000f8e683f */
[----:B------:R-:W-:-:S03]  /*1520*/  ISETP.LT.AND P0, PT, RZ, UR4, PT ;  /* 0x00000004ff007c0c */ /* 0x000fc6000bf01270 */
[----:B------:R-:W-:-:S04]  /*1530*/  UIADD3 UR5, UR5, 0x100, URZ ;  /* 0x0000010005057890 */ /* 0x000fc8000fffe03f */
[----:B------:R-:W-:-:S04]  /*1540*/  USHF.R.U32.HI UR5, URZ, 0x4, UR5 ;  /* 0x000000043f057899 */ /* 0x000fc80008011605 */
[----:B------:R-:W-:-:S04]  /*1550*/  ULOP3.LUT UR5, UR5, 0x3fff, URZ, 0xc0, !UPT ;  /* 0x00003fff05057892 */ /* 0x000fc8000f8ec03f */
[----:B------:R-:W-:Y:S01]  /*1560*/  ULOP3.LUT UR45, UR5, 0x10000, URZ, 0xfc, !UPT ;  /* 0x00010000052d7892 */ /* 0x000fe2000f8efc3f */
[----:B--2345:R-:W-:Y:S11]  /*1570*/  @P0 BRA `(.L_x_17) ;  /* 0x0000000000400947 */ /* 0x03cff60003800000 */
[----:B------:R-:W-:Y:S01]  /*1580*/  MOV R0, 0x0 ;  /* 0x0000000000007802 */ /* 0x000fe20000000f00 */
[----:B------:R-:W-:Y:S01]  /*1590*/  ULDC.64 UR4, c[0x4][0x68] ;  /* 0x01001a0000047ab9 */ /* 0x000fe20000000a00 */
[----:B------:R-:W-:Y:S01]  /*15a0*/  ULDC.64 UR6, c[0x4][0x8] ;  /* 0x0100020000067ab9 */ /* 0x000fe20000000a00 */
[----:B------:R-:W-:Y:S01]  /*15b0*/  IMAD.U32 R4, RZ, RZ, UR4 ;  /* 0x00000004ff047e24 */ /* 0x000fe2000f8e00ff */
[----:B------:R0:W1:Y:S01]  /*15c0*/  LDC.64 R14, c[0x4][R0] ;  /* 0x01000000000e7b82 */ /* 0x0000620000000a00 */
[----:B------:R-:W-:Y:S01]  /*15d0*/  IMAD.U32 R5, RZ, RZ, UR5 ;  /* 0x00000005ff057e24 */ /* 0x000fe2000f8e00ff */
[----:B------:R-:W-:Y:S01]  /*15e0*/  ULDC.64 UR4, c[0x4][0x70] ;  /* 0x01001c0000047ab9 */ /* 0x000fe20000000a00 */
[----:B------:R-:W-:Y:S02]  /*15f0*/  IMAD.U32 R10, RZ, RZ, UR6 ;  /* 0x00000006ff0a7e24 */ /* 0x000fe4000f8e00ff */
[----:B------:R-:W-:Y:S02]  /*1600*/  IMAD.U32 R6, RZ, RZ, UR4 ;  /* 0x00000004ff067e24 */ /* 0x000fe4000f8e00ff */
[----:B------:R-:W-:-:S02]  /*1610*/  IMAD.U32 R7, RZ, RZ, UR5 ;  /* 0x00000005ff077e24 */ /* 0x000fc4000f8e00ff */
[----:B------:R-:W-:Y:S02]  /*1620*/  IMAD.U32 R11, RZ, RZ, UR7 ;  /* 0x00000007ff0b7e24 */ /* 0x000fe4000f8e00ff */
[----:B------:R-:W-:Y:S02]  /*1630*/  IMAD.MOV.U32 R8, RZ, RZ, 0x1e1 ;  /* 0x000001e1ff087424 */ /* 0x000fe400078e00ff */
[----:B------:R-:W-:Y:S02]  /*1640*/  IMAD.MOV.U32 R12, RZ, RZ, 0x1 ;  /* 0x00000001ff0c7424 */ /* 0x000fe400078e00ff */
[----:B0-----:R-:W-:-:S07]  /*1650*/  IMAD.MOV.U32 R13, RZ, RZ, RZ ;  /* 0x000000ffff0d7224 */ /* 0x001fce00078e00ff */
[----:B------:R-:W-:-:S07]  /*1660*/  LEPC R20, `(.L_x_17) ;  /* 0x000000001014794e */ /* 0x000fce0000000000 */
[----:B-1---5:R-:W-:Y:S05]  /*1670*/  CALL.ABS.NOINC R14 ;  /* 0x000000000e007343 */ /* 0x022fea0003c00000 */
.L_x_17:
[----:B------:R-:W-:-:S13]  /*1680*/  ISETP.NE.AND P0, PT, R118, 0x3, PT ;  /* 0x000000037600780c */ /* 0x000fda0003f05270 */
[----:B------:R-:W-:Y:S05]  /*1690*/  @!P0 BRA `(.L_x_18) ;  /* 0x0000000000048947 */ /* 0x000fea0003800000 */
[----:B------:R-:W-:Y:S01]  /*16a0*/  BPT.TRAP 0x1 ;  /* 0x000000040000795c */ /* 0x000fe20000300000 */
.L_x_18:
[----:B------:R-:W0:Y:S01]  /*16b0*/  S2UR UR5, SR_CgaCtaId ;  /* 0x00000000000579c3 */ /* 0x000e220000008800 */
[----:B------:R-:W-:Y:S01]  /*16c0*/  UMOV UR4, 0x400 ;  /* 0x0000040000047882 */ /* 0x000fe20000000000 */
[----:B------:R-:W-:Y:S02]  /*16d0*/  IMAD.U32 R0, RZ, RZ, UR40 ;  /* 0x00000028ff007e24 */ /* 0x000fe4000f8e00ff */
[----:B------:R-:W-:-:S03]  /*16e0*/  IMAD.U32 R3, RZ, RZ, UR42 ;  /* 0x0000002aff037e24 */ /* 0x000fc6000f8e00ff */
[----:B------:R-:W-:Y:S01]  /*16f0*/  SHF.L.U32 R0, R0, 0x1f, RZ ;  /* 0x0000001f00007819 */ /* 0x000fe200000006ff */
[----:B0-----:R-:W-:-:S06]  /*1700*/  ULEA UR4, UR5, UR4, 0x18 ;  /* 0x0000000405047291 */ /* 0x001fcc000f8ec03f */
[----:B------:R-:W-:-:S04]  /*1710*/  IMAD.U32 R6, RZ, RZ, UR4 ;  /* 0x00000004ff067e24 */ /* 0x000fc8000f8e00ff */
[----:B------:R-:W-:-:S04]  /*1720*/  IMAD R3, R3, 0x8, R6 ;  /* 0x0000000803037824 */ /* 0x000fc800078e0206 */
[----:B------:R0:W1:Y:S01]  /*1730*/  SYNCS.PHASECHK.TRANS64.TRYWAIT P1, [R3+URZ], R0 ;  /* 0x00000000030075a7 */ /* 0x000062000802017f */
[----:B------:R-:W-:Y:S05]  /*1740*/  @!P0 BRA `(.L_x_19) ;  /* 0x0000000000048947 */ /* 0x000fea0003800000 */
[----:B------:R-:W-:Y:S01]  /*1750*/  BPT.TRAP 0x1 ;  /* 0x000000040000795c */ /* 0x000fe20000300000 */
.L_x_19:
[----:B------:R-:W-:-:S05]  /*1760*/  IMAD.U32 R4, RZ, RZ, UR44 ;  /* 0x0000002cff047e24 */ /* 0x000fca000f8e00ff */
[----:B------:R-:W-:Y:S01]  /*1770*/  ISETP.GE.AND P2, PT, R4, 0x1, PT ;  /* 0x000000010400780c */ /* 0x000fe20003f46270 */
[----:B-1----:R-:W-:-:S12]  /*1780*/  @P1 BRA `(.L_x_20) ;  /* 0x0000000000081947 */ /* 0x002fd80003800000 */
[----:B------:R-:W1:Y:S02]  /*1790*/  SYNCS.PHASECHK.TRANS64.TRYWAIT P1, [R3+URZ], R0 ;  /* 0x00000000030075a7 */ /* 0x000e64000802017f */
[----:B-1----:R-:W-:Y:S05]  /*17a0*/  @!P1 BRA `(.L_x_21) ;  /* 0x0000007800389947 */ /* 0x002fea0003800000 */
.L_x_20:
[----:B------:R-:W-:Y:S05]  /*17b0*/  WARPSYNC.ALL ;  /* 0x0000000000007948 */ /* 0x000fea0003800000 */
[----:B------:R-:W-:Y:S01]  /*17c0*/  R2UR UR4, R6 ;  /* 0x00000000060472ca */ /* 0x000fe200000e0000 */
[----:B------:R-:W-:Y:S01]  /*17d0*/  ULEA UR8, UR42, UR45, 0xc ;  /* 0x0000002d2a087291 */ /* 0x000fe2000f8e603f */
[----:B------:R-:W-:Y:S01]  /*17e0*/  WARPGROUP.ARRIVE ;  /* 0x00000000000079c5 */ /* 0x000fe20000000000 */
[----:B------:R-:W-:Y:S01]  /*17f0*/  UMOV UR9, 0x40000040 ;  /* 0x4000004000097882 */ /* 0x000fe20000000000 */
[----:B------:R-:W-:Y:S01]  /*1800*/  UMOV UR11, 0x40000040 ;  /* 0x40000040000b7882 */ /* 0x000fe20000000000 */
[----:B------:R-:W-:Y:S01]  /*1810*/  UIADD3 UR12, UR8, 0x400, URZ ;  /* 0x00000400080c7890 */ /* 0x000fe2000fffe03f */
[----:B------:R-:W-:Y:S01]  /*1820*/  UMOV UR15, UR11 ;  /* 0x0000000b000f7c82 */ /* 0x000fe20008000000 */
[----:B------:R-:W-:Y:S01]  /*1830*/  UMOV UR13, 0x40000040 ;  /* 0x40000040000d7882 */ /* 0x000fe20000000000 */
[----:B------:R-:W-:-:S05]  /*1840*/  UIADD3 UR5, UR8, 0x402, URZ ;  /* 0x0000040208057890 */ /* 0x000fca000fffe03f */
[----:B------:R-:W-:-:S04]  /*1850*/  UIADD3 UR4, UR4, 0x20100, URZ ;  /* 0x0002010004047890 */ /* 0x000fc8000fffe03f */
[----:B------:R-:W-:-:S04]  /*1860*/  USHF.R.U32.HI UR4, URZ, 0x4, UR4 ;  /* 0x000000043f047899 */ /* 0x000fc80008011604 */
[----:B------:R-:W-:-:S04]  /*1870*/  ULOP3.LUT UR4, UR4, 0x3fff, URZ, 0xc0, !UPT ;  /* 0x00003fff04047892 */ /* 0x000fc8000f8ec03f */
[----:B------:R-:W-:-:S04]  /*1880*/  ULOP3.LUT UR4, UR4, 0x10000, URZ, 0xfc, !UPT ;  /* 0x0001000004047892 */ /* 0x000fc8000f8efc3f */
[----:B------:R-:W-:-:S07]  /*1890*/  ULEA UR6, UR42, UR4, 0xa ;  /* 0x000000042a067291 */ /* 0x000fce000f8e503f */
[----:B------:R-:W-:Y:S02]  /*18a0*/  UMOV UR10, UR6 ;  /* 0x00000006000a7c82 */ /* 0x000fe40008000000 */
[----:B------:R-:W-:Y:S01]  /*18b0*/  HGMMA.64x64x16.F32 R56, gdesc[UR8], RZ, !UPT, gsb0 ;  /* 0x00e00000083879f0 */ /* 0x000fe2000c0008ff */
[----:B------:R-:W-:Y:S01]  /*18c0*/  UMOV UR14, UR10 ;  /* 0x0000000a000e7c82 */ /* 0x000fe20008000000 */
[----:B------:R-:W-:Y:S01]  /*18d0*/  UIADD3 UR10, UR6, 0x206, URZ ;  /* 0x00000206060a7890 */ /* 0x000fe2000fffe03f */
[----:B------:R-:W-:Y:S01]  /*18e0*/  UMOV UR9, 0x40000040 ;  /* 0x4000004000097882 */ /* 0x000fe20000000000 */
[----:B------:R-:W-:Y:S01]  /*18f0*/  UMOV UR11, 0x40000040 ;  /* 0x40000040000b7882 */ /* 0x000fe20000000000 */
[----:B------:R-:W-:Y:S02]  /*1900*/  WARPGROUP.DEPBAR.LE gsb0, 0x0 ;  /* 0x00008000000079c5 */ /* 0x000fe40000010000 */
[----:B------:R-:W-:-:S06]  /*1910*/  WARPGROUP.ARRIVE ;  /* 0x00000000000079c5 */ /* 0x000fcc0000000000 */
[----:B------:R-:W-:Y:S01]  /*1920*/  HGMMA.64x64x16.F32 R24, gdesc[UR12], RZ, !UPT, gsb0 ;  /* 0x00e000000c1879f0 */ /* 0x000fe2000c0008ff */
[----:B------:R-:W-:Y:S02]  /*1930*/  UIADD3 UR12, UR8, 0x2, URZ ;  /* 0x00000002080c7890 */ /* 0x000fe4000fffe03f */
[----:B------:R-:W-:Y:S01]  /*1940*/  UIADD3 UR14, UR6, 0x2, URZ ;  /* 0x00000002060e7890 */ /* 0x000fe2000fffe03f */
[----:B------:R-:W-:Y:S01]  /*1950*/  UMOV UR13, 0x40000040 ;  /* 0x40000040000d7882 */ /* 0x000fe20000000000 */
[----:B------:R-:W-:Y:S01]  /*1960*/  UMOV UR15, 0x40000040 ;  /* 0x40000040000f7882 */ /* 0x000fe20000000000 */
[----:B------:R-:W-:Y:S02]  /*1970*/  WARPGROUP.DEPBAR.LE gsb0, 0x0 ;  /* 0x00008000000079c5 */ /* 0x000fe40000010000 */
[----:B------:R-:W-:-:S06]  /*1980*/  WARPGROUP.ARRIVE ;  /* 0x00000000000079c5 */ /* 0x000fcc0000000000 */
[----:B------:R-:W-:Y:S01]  /*1990*/  HGMMA.64x64x16.F32 R56, gdesc[UR12], R56, gsb0 ;  /* 0x00e000000c3879f0 */ /* 0x000fe20008000838 */
[----:B------:R-:W-:Y:S01]  /*19a0*/  UMOV UR12, UR5 ;  /* 0x00000005000c7c82 */ /* 0x000fe20008000000 */
[----:B------:R-:W-:Y:S01]  /*19b0*/  UMOV UR13, 0x40000040 ;  /* 0x40000040000d7882 */ /* 0x000fe20000000000 */
[----:B------:R-:W-:Y:S01]  /*19c0*/  UIADD3 UR5, UR8, 0x404, URZ ;  /* 0x0000040408057890 */ /* 0x000fe2000fffe03f */
[----:B------:R-:W-:Y:S02]  /*19d0*/  WARPGROUP.DEPBAR.LE gsb0, 0x0 ;  /* 0x00008000000079c5 */ /* 0x000fe40000010000 */
[----:B------:R-:W-:-:S06]  /*19e0*/  WARPGROUP.ARRIVE ;  /* 0x00000000000079c5 */ /* 0x000fcc0000000000 */
[----:B------:R-:W-:Y:S01]  /*19f0*/  HGMMA.64x64x16.F32 R24, gdesc[UR12], R24, gsb0 ;  /* 0x00e000000c1879f0 */ /* 0x000fe20008000818 */
        /* <DEDUP_REMOVED lines=56> */
[----:B------:R-:W-:Y:S01]  /*1d80*/  UIADD3 UR6, UR8, 0xc06, URZ ;  /* 0x00000c0608067890 */ /* 0x000fe2000fffe03f */
[----:B------:R-:W-:Y:S02]  /*1d90*/  WARPGROUP.DEPBAR.LE gsb0, 0x0 ;  /* 0x00008000000079c5 */ /* 0x000fe40000010000 */
[----:B------:R-:W-:-:S06]  /*1da0*/  WARPGROUP.ARRIVE ;  /* 0x00000000000079c5 */ /* 0x000fcc0000000000 */
[----:B------:R-:W-:Y:S01]  /*1db0*/  HGMMA.64x64x16.F32 R56, gdesc[UR12], R56, gsb0 ;  /* 0x00e000000c3879f0 */ /* 0x000fe20008000838 */
[----:B------:R-:W-:Y:S01]  /*1dc0*/  UMOV UR12, UR5 ;  /* 0x00000005000c7c82 */ /* 0x000fe20008000000 */
[----:B------:R-:W-:Y:S01]  /*1dd0*/  UMOV UR13, 0x40000040 ;  /* 0x40000040000d7882 */ /* 0x000fe20000000000 */
[----:B------:R-:W-:-:S07]  /*1de0*/  UIADD3 UR5, UR8, 0x806, URZ ;  /* 0x0000080608057890 */ /* 0x000fce000fffe03f */
[----:B------:R-:W-:Y:S01]  /*1df0*/  UMOV UR8, UR5 ;  /* 0x0000000500087c82 */ /* 0x000fe20008000000 */
[----:B------:R-:W-:Y:S02]  /*1e00*/  WARPGROUP.DEPBAR.LE gsb0, 0x0 ;  /* 0x00008000000079c5 */ /* 0x000fe40000010000 */
[----:B------:R-:W-:-:S06]  /*1e10*/  WARPGROUP.ARRIVE ;  /* 0x00000000000079c5 */ /* 0x000fcc0000000000 */
[----:B------:R-:W-:Y:S03]  /*1e20*/  HGMMA.64x64x16.F32 R24, gdesc[UR12], R24, gsb0 ;  /* 0x00e000000c1879f0 */ /* 0x000fe60008000818 */
[----:B------:R-:W-:Y:S02]  /*1e30*/  WARPGROUP.DEPBAR.LE gsb0, 0x0 ;  /* 0x00008000000079c5 */ /* 0x000fe40000010000 */
[----:B------:R-:W-:-:S06]  /*1e40*/  WARPGROUP.ARRIVE ;  /* 0x00000000000079c5 */ /* 0x000fcc0000000000 */
[----:B------:R-:W-:Y:S01]  /*1e50*/  HGMMA.64x64x16.F32 R56, gdesc[UR8], R56, gsb0 ;  /* 0x00e00000083879f0 */ /* 0x000fe20008000838 */
[----:B------:R-:W-:Y:S01]  /*1e60*/  UMOV UR8, UR6 ;  /* 0x0000000600087c82 */ /* 0x000fe20008000000 */
[----:B------:R-:W-:Y:S01]  /*1e70*/  UMOV UR9, 0x40000040 ;  /* 0x4000004000097882 */ /* 0x000fe20000000000 */
[----:B------:R-:W-:Y:S02]  /*1e80*/  WARPGROUP.DEPBAR.LE gsb0, 0x0 ;  /* 0x00008000000079c5 */ /* 0x000fe40000010000 */
[----:B------:R-:W-:-:S06]  /*1e90*/  WARPGROUP.ARRIVE ;  /* 0x00000000000079c5 */ /* 0x000fcc0000000000 */
[----:B------:R-:W-:Y:S03]  /*1ea0*/  HGMMA.64x64x16.F32 R24, gdesc[UR8], R24, gsb0 ;  /* 0x00e00000081879f0 */ /* 0x000fe60008000818 */
[----:B------:R-:W-:Y:S02]  /*1eb0*/  WARPGROUP.DEPBAR.LE gsb0, 0x0 ;  /* 0x00008000000079c5 */ /* 0x000fe40000010000 */
[----:B------:R-:W-:Y:S05]  /*1ec0*/  @!P2 BRA `(.L_x_22) ;  /* 0x000000080058a947 */ /* 0x000fea0003800000 */
[----:B------:R-:W-:Y:S01]  /*1ed0*/  UIADD3 UR5, UR42, 0x1, URZ ;  /* 0x000000012a057890 */ /* 0x000fe2000fffe03f */
[----:B01----:R-:W-:Y:S02]  /*1ee0*/  IMAD.U32 R0, RZ, RZ, UR44 ;  /* 0x0000002cff007e24 */ /* 0x003fe4000f8e00ff */
[----:B------:R-:W-:Y:S01]  /*1ef0*/  IMAD.U32 R3, RZ, RZ, UR42 ;  /* 0x0000002aff037e24 */ /* 0x000fe2000f8e00ff */
[----:B------:R-:W-:-:S04]  /*1f00*/  UISETP.NE.AND UP0, UPT, UR5, 0x2, UPT ;  /* 0x000000020500788c */ /* 0x000fc8000bf05270 */
[----:B------:R-:W-:Y:S02]  /*1f10*/  USEL UR6, URZ, 0x1, UP0 ;  /* 0x000000013f067887 */ /* 0x000fe40008000000 */
[----:B------:R-:W-:Y:S02]  /*1f20*/  USEL UR5, UR5, URZ, UP0 ;  /* 0x0000003f05057287 */ /* 0x000fe40008000000 */
[----:B------:R-:W-:-:S06]  /*1f30*/  ULOP3.LUT UR6, UR40, UR6, URZ, 0x3c, !UPT ;  /* 0x0000000628067292 */ /* 0x000fcc000f8e3c3f */
[----:B------:R-:W-:-:S07]  /*1f40*/  IMAD.U32 R7, RZ, RZ, UR6 ;  /* 0x00000006ff077e24 */ /* 0x000fce000f8e00ff */
.L_x_29:
[----:B------:R-:W-:Y:S05]  /*1f50*/  @!P0 BRA `(.L_x_23) ;  /* 0x0000000000048947 */ /* 0x000fea0003800000 */
[----:B------:R-:W-:Y:S01]  /*1f60*/  BPT.TRAP 0x1 ;  /* 0x000000040000795c */ /* 0x000fe20000300000 */
.L_x_23:
[----:B------:R-:W0:Y:S01]  /*1f70*/  S2UR UR7, SR_CgaCtaId ;  /* 0x00000000000779c3 */ /* 0x000e220000008800 */
[----:B------:R-:W-:Y:S01]  /*1f80*/  UMOV UR6, 0x400 ;  /* 0x0000040000067882 */ /* 0x000fe20000000000 */
[----:B------:R-:W-:Y:S01]  /*1f90*/  IMAD.U32 R5, RZ, RZ, UR5 ;  /* 0x00000005ff057e24 */ /* 0x000fe2000f8e00ff */
[----:B------:R-:W-:Y:S01]  /*1fa0*/  SHF.L.U32 R4, R7, 0x1f, RZ ;  /* 0x0000001f07047819 */ /* 0x000fe200000006ff */
[----:B0-----:R-:W-:-:S06]  /*1fb0*/  ULEA UR6, UR7, UR6, 0x18 ;  /* 0x0000000607067291 */ /* 0x001fcc000f8ec03f */
[----:B------:R-:W-:-:S04]  /*1fc0*/  IMAD.U32 R6, RZ, RZ, UR6 ;  /* 0x00000006ff067e24 */ /* 0x000fc8000f8e00ff */
[----:B------:R-:W-:-:S04]  /*1fd0*/  IMAD R5, R5, 0x8, R6 ;  /* 0x0000000805057824 */ /* 0x000fc800078e0206 */
[----:B------:R0:W1:Y:S01]  /*1fe0*/  SYNCS.PHASECHK.TRANS64.TRYWAIT P1, [R5+URZ], R4 ;  /* 0x00000004050075a7 */ /* 0x000062000802017f */
[----:B------:R-:W-:Y:S05]  /*1ff0*/  @!P0 BRA `(.L_x_24) ;  /* 0x0000000000048947 */ /* 0x000fea0003800000 */
[----:B------:R-:W-:Y:S01]  /*2000*/  BPT.TRAP 0x1 ;  /* 0x000000040000795c */ /* 0x000fe20000300000 */
.L_x_24:
[----:B-1----:R-:W-:Y:S05]  /*2010*/  @P1 BRA `(.L_x_25) ;  /* 0x0000000000081947 */ /* 0x002fea0003800000 */
[----:B------:R-:W1:Y:S02]  /*2020*/  SYNCS.PHASECHK.TRANS64.TRYWAIT P1, [R5+URZ], R4 ;  /* 0x00000004050075a7 */ /* 0x000e64000802017f */
[----:B-1----:R-:W-:Y:S05]  /*2030*/  @!P1 BRA `(.L_x_26) ;  /* 0x0000007000289947 */ /* 0x002fea0003800000 */
.L_x_25:
[----:B------:R-:W-:Y:S01]  /*2040*/  ULEA UR8, UR5, UR4, 0xa ;  /* 0x0000000405087291 */ /* 0x000fe2000f8e503f */
[----:B------:R-:W-:Y:S01]  /*2050*/  WARPGROUP.ARRIVE ;  /* 0x00000000000079c5 */ /* 0x000fe20000000000 */
[----:B------:R-:W-:Y:S01]  /*2060*/  ULEA UR6, UR5, UR45, 0xc ;  /* 0x0000002d05067291 */ /* 0x000fe2000f8e603f */
[----:B------:R-:W-:Y:S01]  /*2070*/  UMOV UR15, 0x40000040 ;  /* 0x40000040000f7882 */ /* 0x000fe20000000000 */
[----:B------:R-:W-:Y:S02]  /*2080*/  UMOV UR13, 0x40000040 ;  /* 0x40000040000d7882 */ /* 0x000fe40000000000 */
[----:B------:R-:W-:Y:S01]  /*2090*/  UIADD3 UR7, UR6, 0x400, URZ ;  /* 0x0000040006077890 */ /* 0x000fe2000fffe03f */
[----:B------:R-:W-:Y:S02]  /*20a0*/  UMOV UR14, UR8 ;  /* 0x00000008000e7c82 */ /* 0x000fe40008000000 */
[----:B------:R-:W-:Y:S01]  /*20b0*/  UMOV UR12, UR6 ;  /* 0x00000006000c7c82 */ /* 0x000fe20008000000 */
[----:B------:R-:W-:Y:S01]  /*20c0*/  UIADD3 UR10, UR8, 0x206, URZ ;  /* 0x00000206080a7890 */ /* 0x000fe2000fffe03f */
[----:B------:R-:W-:Y:S01]  /*20d0*/  HGMMA.64x64x16.F32 R56, gdesc[UR12], R56, gsb0 ;  /* 0x00e000000c3879f0 */ /* 0x000fe20008000838 */
[----:B------:R-:W-:Y:S01]  /*20e0*/  UMOV UR13, 0x40000040 ;  /* 0x40000040000d7882 */ /* 0x000fe20000000000 */
[----:B------:R-:W-:Y:S01]  /*20f0*/  UMOV UR12, UR7 ;  /* 0x00000007000c7c82 */ /* 0x000fe20008000000 */
[----:B------:R-:W-:Y:S01]  /*2100*/  UIADD3 UR7, UR6, 0x402, URZ ;  /* 0x0000040206077890 */ /* 0x000fe2000fffe03f */
[----:B------:R-:W-:Y:S01]  /*2110*/  UMOV UR11, 0x40000040 ;  /* 0x40000040000b7882 */ /* 0x000fe20000000000 */
[----:B------:R-:W-:Y:S01]  /*2120*/  UMOV UR9, 0x40000040 ;  /* 0x4000004000097882 */ /* 0x000fe20000000000 */
[----:B------:R-:W-:-:S02]  /*2130*/  WARPGROUP.DEPBAR.LE gsb0, 0x0 ;  /* 0x00008000000079c5 */ /* 0x000fc40000010000 */
        /* <DEDUP_REMOVED lines=71> */
[----:B------:R-:W-:Y:S02]  /*25b0*/  UIADD3 UR8, UR6, 0x806, URZ ;  /* 0x0000080606087890 */ /* 0x000fe4000fffe03f */
[----:B------:R-:W-:Y:S01]  /*25c0*/  UIADD3 UR6, UR6, 0xc06, URZ ;  /* 0x00000c0606067890 */ /* 0x000fe2000fffe03f */
        /* <DEDUP_REMOVED lines=18> */
[----:B------:R-:W-:Y:S01]  /*26f0*/  BPT.TRAP 0x1 ;  /* 0x000000040000795c */ /* 0x000fe20000300000 */
.L_x_27:
[----:B------:R-:W-:-:S13]  /*2700*/  ISETP.NE.AND P1, PT, R19, RZ, PT ;  /* 0x000000ff1300720c */ /* 0x000fda0003f25270 */
[----:B01----:R-:W-:-:S04]  /*2710*/  @P1 IMAD R4, R3, 0x8, R6 ;  /* 0x0000000803041824 */ /* 0x003fc800078e0206 */
[----:B------:R-:W-:-:S05]  /*2720*/  @P1 VIADD R5, R4, 0x10 ;  /* 0x0000001004051836 */ /* 0x000fca0000000000 */
[----:B------:R-:W-:-:S04]  /*2730*/  @P1 PRMT R5, R22, 0x654, R5 ;  /* 0x0000065416051816 */ /* 0x000fc80000000005 */
[----:B------:R0:W-:Y:S01]  /*2740*/  @P1 SYNCS.ARRIVE.TRANS64.RED.A1T0 RZ, [R5+URZ], RZ ;  /* 0x000000ff05ff19a7 */ /* 0x0001e2000810043f */
[----:B------:R-:W-:-:S13]  /*2750*/  ISETP.GT.U32.AND P1, PT, R18, 0x1, PT ;  /* 0x000000011200780c */ /* 0x000fda0003f24070 */
[----:B0-----:R-:W-:Y:S05]  /*2760*/  @P1 BRA `(.L_x_28) ;  /* 0x0000000000041947 */ /* 0x001fea0003800000 */
[----:B------:R-:W-:Y:S01]  /*2770*/  BPT.TRAP 0x1 ;  /* 0x000000040000795c */ /* 0x000fe20000300000 */
.L_x_28:
[----:B------:R-:W-:Y:S01]  /*2780*/  UIADD3 UR5, UR5, 0x1, URZ ;  /* 0x0000000105057890 */ /* 0x000fe2000fffe03f */
[C---:B------:R-:W-:Y:S01]  /*2790*/  ISETP.GT.AND P2, PT, R0.reuse, 0x1, PT ;  /* 0x000000010000780c */ /* 0x040fe20003f44270 */
[----:B------:R-:W-:Y:S02]  /*27a0*/  VIADD R3, R3, 0x1 ;  /* 0x0000000103037836 */ /* 0x000fe40000000000 */
[----:B------:R-:W-:Y:S01]  /*27b0*/  UISETP.NE.AND UP0, UPT, UR5, 0x2, UPT ;  /* 0x000000020500788c */ /* 0x000fe2000bf05270 */
[----:B------:R-:W-:Y:S02]  /*27c0*/  VIADD R0, R0, 0xffffffff ;  /* 0xffffffff00007836 */ /* 0x000fe40000000000 */
[C---:B------:R-:W-:Y:S01]  /*27d0*/  ISETP.NE.AND P1, PT, R3.reuse, 0x2, PT ;  /* 0x000000020300780c */ /* 0x040fe20003f25270 */
[----:B------:R-:W-:Y:S02]  /*27e0*/  USEL UR6, URZ, 0x1, UP0 ;  /* 0x000000013f067887 */ /* 0x000fe40008000000 */
[----:B------:R-:W-:Y:S01]  /*27f0*/  USEL UR5, UR5, URZ, UP0 ;  /* 0x0000003f05057287 */ /* 0x000fe20008000000 */
[----:B------:R-:W-:-:S03]  /*2800*/  SEL R3, R3, RZ, P1 ;  /* 0x000000ff03037207 */ /* 0x000fc60000800000 */
[----:B------:R-:W-:Y:S01]  /*2810*/  LOP3.LUT R7, R7, UR6, RZ, 0x3c, !PT ;  /* 0x0000000607077c12 */ /* 0x000fe2000f8e3cff */
[----:B------:R-:W-:Y:S07]  /*2820*/  @P2 BRA `(.L_x_29) ;  /* 0xfffffff400c82947 */ /* 0x000fee000383ffff */
.L_x_22:
[----:B01----:R-:W0:Y:S02]  /*2830*/  LDC R0, c[0x0][0x28c] ;  /* 0x0000a300ff007b82 */ /* 0x003e240000000800 */
[----:B0-----:R-:W-:-:S13]  /*2840*/  ISETP.GE.AND P1, PT, R0, 0x1, PT ;  /* 0x000000010000780c */ /* 0x001fda0003f26270 */
[----:B------:R-:W-:Y:S05]  /*2850*/  @!P1 BRA `(.L_x_30) ;  /* 0x0000000000389947 */ /* 0x000fea0003800000 */
[----:B------:R-:W-:Y:S05]  /*2860*/  @!P0 BRA `(.L_x_31) ;  /* 0x0000000000048947 */ /* 0x000fea0003800000 */
[----:B------:R-:W-:Y:S01]  /*2870*/  BPT.TRAP 0x1 ;  /* 0x000000040000795c */ /* 0x000fe20000300000 */
.L_x_31:
[----:B------:R-:W-:-:S13]  /*2880*/  ISETP.NE.AND P0, PT, R19, RZ, PT ;  /* 0x000000ff1300720c */ /* 0x000fda0003f05270 */
[----:B------:R-:W-:-:S05]  /*2890*/  VOTEU.ANY UP0, P0 ;  /* 0x00000000003f7886 */ /* 0x000fca0000000100 */
[----:B------:R-:W-:-:S06]  /*28a0*/  @UP0 UIADD3 UR4, UR44, UR42, URZ ;  /* 0x0000002a2c040290 */ /* 0x000fcc000fffe03f */
[----:B------:R-:W-:-:S04]  /*28b0*/  IMAD.U32 R0, RZ, RZ, UR4 ;  /* 0x00000004ff007e24 */ /* 0x000fc8000f8e00ff */
[----:B------:R-:W-:-:S05]  /*28c0*/  @P0 IMAD.SHL.U32 R0, R0, 0x8, RZ ;  /* 0x0000000800000824 */ /* 0x000fca00078e00ff */
[----:B------:R-:W-:-:S04]  /*28d0*/  @P0 LOP3.LUT R0, R0, 0x8, RZ, 0xc0, !PT ;  /* 0x0000000800000812 */ /* 0x000fc800078ec0ff */
[----:B------:R-:W-:-:S04]  /*28e0*/  @P0 IADD3 R3, R6, 0x10, R0 ;  /* 0x0000001006030810 */ /* 0x000fc80007ffe000 */
[----:B------:R-:W-:-:S04]  /*28f0*/  @P0 PRMT R3, R22, 0x654, R3 ;  /* 0x0000065416030816 */ /* 0x000fc80000000003 */
[----:B------:R0:W-:Y:S01]  /*2900*/  @P0 SYNCS.ARRIVE.TRANS64.RED.A1T0 RZ, [R3+URZ], RZ ;  /* 0x000000ff03ff09a7 */ /* 0x0001e2000810043f */
[----:B------:R-:W-:-:S13]  /*2910*/  ISETP.GT.U32.AND P0, PT, R18, 0x1, PT ;  /* 0x000000011200780c */ /* 0x000fda0003f04070 */
[----:B0-----:R-:W-:Y:S05]  /*2920*/  @P0 BRA `(.L_x_30) ;  /* 0x0000000000040947 */ /* 0x001fea0003800000 */
[----:B------:R-:W-:Y:S01]  /*2930*/  BPT.TRAP 0x1 ;  /* 0x000000040000795c */ /* 0x000fe20000300000 */
.L_x_30:
[----:B------:R-:W-:Y:S01]  /*2940*/  IMAD.SHL.U32 R103, R103, 0x40, RZ ;  /* 0x0000004067677824 */ /* 0x000fe200078e00ff */
[----:B------:R-:W-:Y:S01]  /*2950*/  ULDC UR6, c[0x0][0x288] ;  /* 0x0000a20000067ab9 */ /* 0x000fe20000000800 */
[----:B------:R-:W-:Y:S01]  /*2960*/  SHF.R.S32.HI R21, RZ, 0x1f, R23 ;  /* 0x0000001fff157819 */ /* 0x000fe20000011417 */
[----:B------:R-:W-:Y:S01]  /*2970*/  IMAD.SHL.U32 R3, R111, 0x100, RZ ;  /* 0x000001006f037824 */ /* 0x000fe200078e00ff */
[----:B------:R-:W-:Y:S01]  /*2980*/  ULDC.64 UR4, c[0x0][0x5d0] ;  /* 0x0001740000047ab9 */ /* 0x000fe20000000a00 */
[----:B------:R-:W-:Y:S01]  /*2990*/  LOP3.LUT R10, R103, 0x6, R98, 0xf8, !PT ;  /* 0x00000006670a7812 */ /* 0x000fe200078ef862 */
[----:B------:R-:W-:Y:S01]  /*29a0*/  IMAD.WIDE R110, R111, 0x100, R88 ;  /* 0x000001006f6e7825 */ /* 0x000fe200078e0258 */
[----:B------:R-:W-:Y:S01]  /*29b0*/  ISETP.GE.AND P0, PT, R103, UR6, PT ;  /* 0x0000000667007c0c */ /* 0x000fe2000bf06270 */
[----:B------:R-:W-:Y:S01]  /*29c0*/  ULDC UR6, c[0x0][0x284] ;  /* 0x0000a10000067ab9 */ /* 0x000fe20000000800 */
[----:B------:R-:W-:Y:S01]  /*29d0*/  SHF.R.S32.HI R11, RZ, 0x1f, R10 ;  /* 0x0000001fff0b7819 */ /* 0x000fe2000001140a */
[----:B------:R-:W-:Y:S01]  /*29e0*/  IMAD R0, R21, UR4, RZ ;  /* 0x0000000415007c24 */ /* 0x000fe2000f8e02ff */
[----:B------:R-:W-:-:S03]  /*29f0*/  ISETP.GE.OR P0, PT, R3, UR6, P0 ;  /* 0x0000000603007c0c */ /* 0x000fc60008706670 */
[C---:B------:R-:W-:Y:S02]  /*2a00*/  IMAD R7, R23.reuse, UR5, R0 ;  /* 0x0000000517077c24 */ /* 0x040fe4000f8e0200 */
[----:B------:R-:W-:Y:S01]  /*2a10*/  IMAD.WIDE.U32 R4, R23, UR4, R10 ;  /* 0x0000000417047c25 */ /* 0x000fe2000f8e000a */
[----:B------:R-:W-:-:S03]  /*2a20*/  ULDC.64 UR4, c[0x0][0x5c8] ;  /* 0x0001720000047ab9 */ /* 0x000fc60000000a00 */
[----:B------:R-:W-:Y:S02]  /*2a30*/  IMAD R9, R111, UR4, RZ ;  /* 0x000000046f097c24 */ /* 0x000fe4000f8e02ff */
[----:B------:R-:W-:Y:S02]  /*2a40*/  IMAD.IADD R5, R5, 0x1, R7 ;  /* 0x0000000105057824 */ /* 0x000fe400078e0207 */
[C---:B------:R-:W-:Y:S02]  /*2a50*/  IMAD R9, R110.reuse, UR5, R9 ;  /* 0x000000056e097c24 */ /* 0x040fe4000f8e0209 */
[----:B------:R-:W-:-:S04]  /*2a60*/  IMAD.WIDE.U32 R112, R110, UR4, R4 ;  /* 0x000000046e707c25 */ /* 0x000fc8000f8e0004 */
[----:B------:R-:W-:Y:S01]  /*2a70*/  IMAD.MOV.U32 R0, RZ, RZ, -0x1 ;  /* 0xffffffffff007424 */ /* 0x000fe200078e00ff */
[----:B------:R-:W-:Y:S06]  /*2a80*/  @P0 BRA `(.L_x_32) ;  /* 0x0000004800980947 */ /* 0x000fec0003800000 */
[----:B-----5:R-:W-:Y:S01]  /*2a90*/  FSETP.NEU.AND P1, PT, R91, RZ, PT ;  /* 0x000000ff5b00720b */ /* 0x020fe20003f2d000 */
[----:B------:R-:W-:Y:S01]  /*2aa0*/  IMAD.IADD R4, R92, 0x1, -R103 ;  /* 0x000000015c047824 */ /* 0x000fe200078e0a67 */
[----:B------:R-:W-:Y:S01]  /*2ab0*/  BSSY B0, `(.L_x_32) ;  /* 0x00004a3000007945 */ /* 0x000fe20003800000 */
[----:B------:R-:W-:Y:S02]  /*2ac0*/  IMAD.IADD R3, R102, 0x1, -R3 ;  /* 0x0000000166037824 */ /* 0x000fe400078e0a03 */
[----:B------:R-:W-:Y:S01]  /*2ad0*/  IMAD.IADD R115, R113, 0x1, R9 ;  /* 0x0000000171737824 */ /* 0x000fe200078e0209 */
[----:B------:R-:W-:-:S04]  /*2ae0*/  ISETP.GT.AND P6, PT, R4, RZ, PT ;  /* 0x000000ff0400720c */ /* 0x000fc80003fc4270 */
[----:B------:R-:W-:-:S03]  /*2af0*/  ISETP.GT.AND P0, PT, R3, RZ, P6 ;  /* 0x000000ff0300720c */ /* 0x000fc60003704270 */
[----:B------:R-:W-:Y:S10]  /*2b00*/  @!P1 BRA `(.L_x_33) ;  /* 0x0000003400089947 */ /* 0x000ff40003800000 */
[----:B------:R-:W0:Y:S01]  /*2b10*/  LDC.64 R14, c[0x0][0x5b8] ;  /* 0x00016e00ff0e7b82 */ /* 0x000e220000000a00 */
[----:B------:R-:W-:-:S07]  /*2b20*/  ULDC.64 UR4, c[0x0][0x5c0] ;  /* 0x0001700000047ab9 */ /* 0x000fce0000000a00 */
[----:B------:R-:W1:Y:S08]  /*2b30*/  LDC.64 R108, c[0x0][0x5b0] ;  /* 0x00016c00ff6c7b82 */ /* 0x000e700000000a00 */
[----:B------:R-:W2:Y:S01]  /*2b40*/  LDC.64 R12, c[0x0][0x5a8] ;  /* 0x00016a00ff0c7b82 */ /* 0x000ea20000000a00 */
[-C--:B0-----:R-:W-:Y:S02]  /*2b50*/  IMAD R6, R21, R14.reuse, RZ ;  /* 0x0000000e15067224 */ /* 0x081fe400078e02ff */
[----:B------:R-:W-:-:S04]  /*2b60*/  IMAD.WIDE.U32 R106, R23, R14, R10 ;  /* 0x0000000e176a7225 */ /* 0x000fc800078e000a */
[----:B------:R-:W-:Y:S02]  /*2b70*/  IMAD R103, R23, R15, R6 ;  /* 0x0000000f17677224 */ /* 0x000fe400078e0206 */
[-C--:B-1----:R-:W-:Y:S02]  /*2b80*/  IMAD R5, R111, R108.reuse, RZ ;  /* 0x0000006c6f057224 */ /* 0x082fe400078e02ff */
[----:B------:R-:W-:Y:S02]  /*2b90*/  IMAD.IADD R105, R107, 0x1, R103 ;  /* 0x000000016b697824 */ /* 0x000fe400078e0267 */
[----:B------:R-:W-:Y:S02]  /*2ba0*/  IMAD.MOV.U32 R104, RZ, RZ, R106 ;  /* 0x000000ffff687224 */ /* 0x000fe400078e006a */
[C---:B------:R-:W-:Y:S02]  /*2bb0*/  IMAD R113, R110.reuse, R109, R5 ;  /* 0x0000006d6e717224 */ /* 0x040fe400078e0205 */
[----:B------:R-:W-:-:S04]  /*2bc0*/  IMAD.WIDE.U32 R6, R110, R108, R104 ;  /* 0x0000006c6e067225 */ /* 0x000fc800078e0068 */
[----:B------:R-:W-:Y:S01]  /*2bd0*/  IMAD.IADD R5, R7, 0x1, R113 ;  /* 0x0000000107057824 */ /* 0x000fe200078e0271 */
[----:B--2---:R-:W-:-:S04]  /*2be0*/  LEA R8, P1, R6, R12, 0x1 ;  /* 0x0000000c06087211 */ /* 0x004fc800078208ff */
[----:B------:R-:W-:-:S05]  /*2bf0*/  LEA.HI.X R9, R6, R13, R5, 0x1, P1 ;  /* 0x0000000d06097211 */ /* 0x000fca00008f0c05 */
[----:B------:R0:W2:Y:S01]  /*2c00*/  @P0 LDG.E.LTC128B.U16 R5, desc[UR36][R8.64] ;  /* 0x0000002408050981 */ /* 0x0000a2000c1e1520 */
[----:B------:R-:W-:Y:S01]  /*2c10*/  ISETP.GT.AND P4, PT, R4, 0x1, PT ;  /* 0x000000010400780c */ /* 0x000fe20003f84270 */
[----:B------:R-:W-:Y:S01]  /*2c20*/  IMAD.WIDE.U32 R6, R110, R108, R10 ;  /* 0x0000006c6e067225 */ /* 0x000fe200078e000a */
[----:B------:R-:W-:Y:S02]  /*2c30*/  BSSY B1, `(.L_x_34) ;  /* 0x0000013000017945 */ /* 0x000fe40003800000 */
[----:B------:R-:W-:Y:S01]  /*2c40*/  P2R R119, PR, RZ, 0x10 ;  /* 0x00000010ff777803 */ /* 0x000fe20000000000 */
[----:B------:R-:W-:Y:S02]  /*2c50*/  IMAD.IADD R7, R113, 0x1, R7 ;  /* 0x0000000171077824 */ /* 0x000fe400078e0207 */
[----:B------:R-:W-:Y:S02]  /*2c60*/  IMAD.SHL.U32 R114, R108, 0x8, RZ ;  /* 0x000000086c727824 */ /* 0x000fe400078e00ff */
[----:B------:R-:W-:-:S04]  /*2c70*/  IMAD.WIDE.U32 R6, R23, R14, R6 ;  /* 0x0000000e17067225 */ /* 0x000fc800078e0006 */
[----:B------:R-:W-:Y:S01]  /*2c80*/  IMAD.IADD R7, R103, 0x1, R7 ;  /* 0x0000000167077824 */ /* 0x000fe200078e0207 */
[----:B0-----:R-:W-:-:S04]  /*2c90*/  LEA R8, P2, R6, R12, 0x1 ;  /* 0x0000000c06087211 */ /* 0x001fc800078408ff */
[----:B------:R-:W-:Y:S01]  /*2ca0*/  LEA.HI.X R9, R6, R13, R7, 0x1, P2 ;  /* 0x0000000d06097211 */ /* 0x000fe200010f0c07 */
[----:B--2---:R-:W-:-:S05]  /*2cb0*/  HADD2.F32 R20, -RZ, R5.H0_H0 ;  /* 0x20000005ff147230 */ /* 0x004fca0000004100 */
[----:B------:R-:W-:Y:S01]  /*2cc0*/  FMUL R15, R20, R91 ;  /* 0x0000005b140f7220 */ /* 0x000fe20000400000 */
[----:B------:R-:W-:-:S03]  /*2cd0*/  LEA R20, P1, R112, UR4, 0x1 ;  /* 0x0000000470147c11 */ /* 0x000fc6000f8208ff */
[----:B------:R-:W-:Y:S01]  /*2ce0*/  FFMA R15, R56, R90, R15 ;  /* 0x0000005a380f7223 */ /* 0x000fe2000000000f */
[----:B------:R-:W-:Y:S02]  /*2cf0*/  LEA.HI.X R21, R112, UR5, R115, 0x1, P1 ;  /* 0x0000000570157c11 */ /* 0x000fe400088f0c73 */
[----:B------:R-:W-:Y:S02]  /*2d00*/  ISETP.GT.AND P1, PT, R3, RZ, P4 ;  /* 0x000000ff0300720c */ /* 0x000fe40002724270 */
[----:B------:R-:W-:Y:S02]  /*2d10*/  F2FP.F16.F32.PACK_AB R15, RZ, R15 ;  /* 0x0000000fff0f723e */ /* 0x000fe400000000ff */
[----:B------:R-:W-:-:S03]  /*2d20*/  SHF.L.U64.HI R115, R108, 0x3, R109 ;  /* 0x000000036c737819 */ /* 0x000fc6000001026d */
[----:B------:R0:W-:Y:S06]  /*2d30*/  @P0 STG.E.U16 desc[UR36][R20.64], R15 ;  /* 0x0000000f14000986 */ /* 0x0001ec000c101524 */
[----:B------:R-:W-:Y:S05]  /*2d40*/  @!P1 BRA `(.L_x_35) ;  /* 0x0000000000049947 */ /* 0x000fea0003800000 */
[----:B------:R1:W5:Y:S02]  /*2d50*/  LDG.E.LTC128B.U16 R5, desc[UR36][R8.64+0x2] ;  /* 0x0000022408057981 */ /* 0x000364000c1e1520 */
.L_x_35:
[----:B------:R-:W-:Y:S05]  /*2d60*/  BSYNC B1 ;  /* 0x0000000000017941 */ /* 0x000fea0003800000 */
.L_x_34:
[----:B-----5:R-:W-:Y:S01]  /*2d70*/  HADD2.F32 R6, -RZ, R5.H0_H0 ;  /* 0x20000005ff067230 */ /* 0x020fe20000004100 */
[----:B------:R-:W-:Y:S01]  /*2d80*/  ISETP.GT.AND P0, PT, R3, 0x8, P6 ;  /* 0x000000080300780c */ /* 0x000fe20003704270 */
[----:B------:R-:W-:Y:S01]  /*2d90*/  IMAD.WIDE.U32 R116, R110, R108, R114 ;  /* 0x0000006c6e747225 */ /* 0x000fe200078e0072 */
[----:B0-----:R-:W-:-:S03]  /*2da0*/  PRMT R15, R5, 0x7610, R15 ;  /* 0x00007610050f7816 */ /* 0x001fc6000000000f */
[----:B------:R-:W-:Y:S01]  /*2db0*/  FMUL R6, R6, R91 ;  /* 0x0000005b06067220 */ /* 0x000fe20000400000 */
[----:B------:R-:W-:Y:S01]  /*2dc0*/  IMAD.IADD R113, R113, 0x1, R117 ;  /* 0x0000000171717824 */ /* 0x000fe200078e0275 */
[----:B------:R-:W-:Y:S02]  /*2dd0*/  IADD3 R7, P2, R106, R116, RZ ;  /* 0x000000746a077210 */ /* 0x000fe40007f5e0ff */
[----:B------:R-:W-:-:S03]  /*2de0*/  FFMA R57, R57, R90, R6 ;  /* 0x0000005a39397223 */ /* 0x000fc60000000006 */
[----:B------:R-:W-:Y:S01]  /*2df0*/  IMAD.X R56, R113, 0x1, R105, P2 ;  /* 0x0000000171387824 */ /* 0x000fe200010e0669 */
[C---:B------:R-:W-:Y:S02]  /*2e00*/  LEA R6, P2, R7.reuse, R12, 0x1 ;  /* 0x0000000c07067211 */ /* 0x040fe400078408ff */
[----:B------:R-:W-:Y:S02]  /*2e10*/  F2FP.F16.F32.PACK_AB R57, RZ, R57 ;  /* 0x00000039ff39723e */ /* 0x000fe400000000ff */
[----:B------:R-:W-:-:S03]  /*2e20*/  LEA.HI.X R7, R7, R13, R56, 0x1, P2 ;  /* 0x0000000d07077211 */ /* 0x000fc600010f0c38 */
[----:B------:R0:W-:Y:S04]  /*2e30*/  @P1 STG.E.U16 desc[UR36][R20.64+0x2], R57 ;  /* 0x0000023914001986 */ /* 0x0001e8000c101524 */
[----:B------:R-:W2:Y:S01]  /*2e40*/  @P0 LDG.E.LTC128B.U16 R15, desc[UR36][R6.64] ;  /* 0x00000024060f0981 */ /* 0x000ea2000c1e1520 */
[----:B------:R-:W-:Y:S01]  /*2e50*/  IMAD.SHL.U32 R121, R96, 0x2, RZ ;  /* 0x0000000260797824 */ /* 0x000fe200078e00ff */
[----:B------:R-:W-:Y:S01]  /*2e60*/  IADD3 R116, P1, R10, R116, RZ ;  /* 0x000000740a747210 */ /* 0x000fe20007f3e0ff */
[----:B------:R-:W-:Y:S01]  /*2e70*/  BSSY B1, `(.L_x_36) ;  /* 0x0000011000017945 */ /* 0x000fe20003800000 */
[----:B------:R-:W-:Y:S02]  /*2e80*/  SHF.L.U64.HI R123, R96, 0x1, R95 ;  /* 0x00000001607b7819 */ /* 0x000fe4000001025f */
[----:B------:R-:W-:Y:S01]  /*2e90*/  IADD3 R112, P2, R121, R20, RZ ;  /* 0x0000001479707210 */ /* 0x000fe20007f5e0ff */
[----:B------:R-:W-:Y:S01]  /*2ea0*/  IMAD.X R117, R11, 0x1, R113, P1 ;  /* 0x000000010b757824 */ /* 0x000fe200008e0671 */
[----:B------:R-:W-:-:S03]  /*2eb0*/  ISETP.GT.AND P1, PT, R3, 0x8, P4 ;  /* 0x000000080300780c */ /* 0x000fc60002724270 */
[----:B------:R-:W-:Y:S02]  /*2ec0*/  IMAD.X R113, R123, 0x1, R21, P2 ;  /* 0x000000017b717824 */ /* 0x000fe400010e0615 */
[----:B------:R-:W-:-:S04]  /*2ed0*/  IMAD.WIDE.U32 R116, R23, R14, R116 ;  /* 0x0000000e17747225 */ /* 0x000fc800078e0074 */
[----:B0-----:R-:W-:Y:S02]  /*2ee0*/  IMAD.IADD R57, R103, 0x1, R117 ;  /* 0x0000000167397824 */ /* 0x001fe400078e0275 */
[----:B--2---:R-:W-:-:S05]  /*2ef0*/  HADD2.F32 R56, -RZ, R15.H0_H0 ;  /* 0x2000000fff387230 */ /* 0x004fca0000004100 */
[----:B------:R-:W-:Y:S01]  /*2f00*/  FMUL R5, R56, R91 ;  /* 0x0000005b38057220 */ /* 0x000fe20000400000 */
[----:B------:R-:W-:-:S03]  /*2f10*/  LEA R56, P3, R116, R12, 0x1 ;  /* 0x0000000c74387211 */ /* 0x000fc600078608ff */
[----:B------:R-:W-:Y:S01]  /*2f20*/  FFMA R5, R58, R90, R5 ;  /* 0x0000005a3a057223 */ /* 0x000fe20000000005 */
[----:B------:R-:W-:-:S04]  /*2f30*/  LEA.HI.X R57, R116, R13, R57, 0x1, P3 ;  /* 0x0000000d74397211 */ /* 0x000fc800018f0c39 */
[----:B------:R-:W-:-:S05]  /*2f40*/  F2FP.F16.F32.PACK_AB R5, RZ, R5 ;  /* 0x00000005ff05723e */ /* 0x000fca00000000ff */
[----:B------:R0:W-:Y:S01]  /*2f50*/  @P0 STG.E.U16 desc[UR36][R112.64], R5 ;  /* 0x0000000570000986 */ /* 0x0001e2000c101524 */
[----:B------:R-:W-:Y:S05]  /*2f60*/  @!P1 BRA `(.L_x_37) ;  /* 0x0000000000049947 */ /* 0x000fea0003800000 */
[----:B------:R2:W5:Y:S02]  /*2f70*/  LDG.E.LTC128B.U16 R15, desc[UR36][R56.64+0x2] ;  /* 0x00000224380f7981 */ /* 0x000564000c1e1520 */
.L_x_37:
[----:B------:R-:W-:Y:S05]  /*2f80*/  BSYNC B1 ;  /* 0x0000000000017941 */ /* 0x000fea0003800000 */
.L_x_36:
[----:B-----5:R-:W-:Y:S01]  /*2f90*/  HADD2.F32 R6, -RZ, R15.H0_H0 ;  /* 0x2000000fff067230 */ /* 0x020fe20000004100 */
[----:B------:R-:W-:Y:S01]  /*2fa0*/  ISETP.GT.AND P4, PT, R4, 0x8, PT ;  /* 0x000000080400780c */ /* 0x000fe20003f84270 */
[----:B------:R-:W-:Y:S01]  /*2fb0*/  IMAD.MOV.U32 R58, RZ, RZ, R112 ;  /* 0x000000ffff3a7224 */ /* 0x000fe200078e0070 */
[----:B------:R-:W-:Y:S01]  /*2fc0*/  BSSY B1, `(.L_x_38) ;  /* 0x000000b000017945 */ /* 0x000fe20003800000 */
[----:B------:R-:W-:Y:S01]  /*2fd0*/  PRMT R116, R15, 0x7610, R116 ;  /* 0x000076100f747816 */ /* 0x000fe20000000074 */
[----:B------:R-:W-:Y:S01]  /*2fe0*/  FMUL R6, R6, R91 ;  /* 0x0000005b06067220 */ /* 0x000fe20000400000 */
[----:B------:R-:W-:Y:S02]  /*2ff0*/  ISETP.GT.AND P0, PT, R3, RZ, P4 ;  /* 0x000000ff0300720c */ /* 0x000fe40002704270 */
[----:B------:R-:W-:Y:S01]  /*3000*/  P2R R117, PR, RZ, 0x10 ;  /* 0x00000010ff757803 */ /* 0x000fe20000000000 */
[----:B------:R-:W-:Y:S01]  /*3010*/  FFMA R6, R59, R90, R6 ;  /* 0x0000005a3b067223 */ /* 0x000fe20000000006 */
[----:B------:R-:W-:-:S04]  /*3020*/  IMAD.MOV.U32 R59, RZ, RZ, R113 ;  /* 0x000000ffff3b7224 */ /* 0x000fc800078e0071 */
[----:B------:R-:W-:-:S05]  /*3030*/  F2FP.F16.F32.PACK_AB R6, RZ, R6 ;  /* 0x00000006ff06723e */ /* 0x000fca00000000ff */
[----:B------:R3:W-:Y:S01]  /*3040*/  @P1 STG.E.U16 desc[UR36][R58.64+0x2], R6 ;  /* 0x000002063a001986 */ /* 0x0007e2000c101524 */
[----:B------:R-:W-:Y:S05]  /*3050*/  @!P0 BRA `(.L_x_39) ;  /* 0x0000000000048947 */ /* 0x000fea0003800000 */
[----:B------:R4:W5:Y:S02]  /*3060*/  LDG.E.LTC128B.U16 R116, desc[UR36][R8.64+0x10] ;  /* 0x0000102408747981 */ /* 0x000964000c1e1520 */
.L_x_39:
[----:B------:R-:W-:Y:S05]  /*3070*/  BSYNC B1 ;  /* 0x0000000000017941 */ /* 0x000fea0003800000 */
.L_x_38:
[----:B---3-5:R-:W-:Y:S01]  /*3080*/  HADD2.F32 R6, -RZ, R116.H0_H0 ;  /* 0x20000074ff067230 */ /* 0x028fe20000004100 */
[C---:B0-----:R-:W-:Y:S01]  /*3090*/  SHF.L.U64.HI R5, R97.reuse, 0x1, R94 ;  /* 0x0000000161057819 */ /* 0x041fe2000001025e */
[----:B------:R-:W-:Y:S01]  /*30a0*/  IMAD.SHL.U32 R15, R97, 0x2, RZ ;  /* 0x00000002610f7824 */ /* 0x000fe200078e00ff */
[----:B------:R-:W-:Y:S01]  /*30b0*/  ISETP.GT.AND P3, PT, R4, 0x9, PT ;  /* 0x000000090400780c */ /* 0x000fe20003f64270 */
[----:B------:R-:W-:Y:S01]  /*30c0*/  BSSY B1, `(.L_x_40) ;  /* 0x000000b000017945 */ /* 0x000fe20003800000 */
[----:B------:R-:W-:Y:S02]  /*30d0*/  FMUL R7, R6, R91 ;  /* 0x0000005b06077220 */ /* 0x000fe40000400000 */
[----:B------:R-:W-:Y:S02]  /*30e0*/  IADD3 R6, P1, P2, R15, R20, R121 ;  /* 0x000000140f067210 */ /* 0x000fe40007a3e079 */
[----:B------:R-:W-:Y:S01]  /*30f0*/  FFMA R60, R60, R90, R7 ;  /* 0x0000005a3c3c7223 */ /* 0x000fe20000000007 */
[----:B------:R-:W-:-:S02]  /*3100*/  P2R R120, PR, RZ, 0x8 ;  /* 0x00000008ff787803 */ /* 0x000fc40000000000 */
[----:B------:R-:W-:Y:S02]  /*3110*/  IADD3.X R7, R5, R21, R123, P1, P2 ;  /* 0x0000001505077210 */ /* 0x000fe40000fe447b */
[----:B------:R-:W-:Y:S02]  /*3120*/  F2FP.F16.F32.PACK_AB R60, RZ, R60 ;  /* 0x0000003cff3c723e */ /* 0x000fe400000000ff */
[----:B------:R-:W-:-:S03]  /*3130*/  ISETP.GT.AND P1, PT, R3, RZ, P3 ;  /* 0x000000ff0300720c */ /* 0x000fc60001f24270 */
[----:B------:R0:W-:Y:S10]  /*3140*/  @P0 STG.E.U16 desc[UR36][R20.64+0x10], R60 ;  /* 0x0000103c14000986 */ /* 0x0001f4000c101524 */
[----:B------:R-:W-:Y:S05]  /*3150*/  @!P1 BRA `(.L_x_41) ;  /* 0x0000000000049947 */ /* 0x000fea0003800000 */
[----:B------:R3:W5:Y:S02]  /*3160*/  LDG.E.LTC128B.U16 R116, desc[UR36][R8.64+0x12] ;  /* 0x0000122408747981 */ /* 0x000764000c1e1520 */
.L_x_41:
[----:B------:R-:W-:Y:S05]  /*3170*/  BSYNC B1 ;  /* 0x0000000000017941 */ /* 0x000fea0003800000 */
.L_x_40:
[----:B0----5:R-:W-:Y:S01]  /*3180*/  HADD2.F32 R60, -RZ, R116.H0_H0 ;  /* 0x20000074ff3c7230 */ /* 0x021fe20000004100 */
[----:B------:R-:W-:Y:S01]  /*3190*/  ISETP.GT.AND P0, PT, R3, 0x8, P4 ;  /* 0x000000080300780c */ /* 0x000fe20002704270 */
[----:B------:R-:W-:Y:S03]  /*31a0*/  BSSY B1, `(.L_x_42) ;  /* 0x0000007000017945 */ /* 0x000fe60003800000 */
[----:B------:R-:W-:-:S04]  /*31b0*/  FMUL R60, R60, R91 ;  /* 0x0000005b3c3c7220 */ /* 0x000fc80000400000 */
[----:B------:R-:W-:-:S05]  /*31c0*/  FFMA R60, R61, R90, R60 ;  /* 0x0000005a3d3c7223 */ /* 0x000fca000000003c */
[----:B------:R-:W-:-:S05]  /*31d0*/  F2FP.F16.F32.PACK_AB R60, RZ, R60 ;  /* 0x0000003cff3c723e */ /* 0x000fca00000000ff */
[----:B------:R0:W-:Y:S01]  /*31e0*/  @P1 STG.E.U16 desc[UR36][R20.64+0x12], R60 ;  /* 0x0000123c14001986 */ /* 0x0001e2000c101524 */
[----:B------:R-:W-:Y:S05]  /*31f0*/  @!P0 BRA `(.L_x_43) ;  /* 0x0000000000048947 */ /* 0x000fea0003800000 */
[----:B------:R0:W5:Y:S02]  /*3200*/  LDG.E.LTC128B.U16 R116, desc[UR36][R56.64+0x10] ;  /* 0x0000102438747981 */ /* 0x000164000c1e1520 */
.L_x_43:
[----:B------:R-:W-:Y:S05]  /*3210*/  BSYNC B1 ;  /* 0x0000000000017941 */ /* 0x000fea0003800000 */
.L_x_42:
        /* <DEDUP_REMOVED lines=9> */
.L_x_45:
[----:B------:R-:W-:Y:S05]  /*32b0*/  BSYNC B1 ;  /* 0x0000000000017941 */ /* 0x000fea0003800000 */
.L_x_44:
[----:B-----5:R-:W-:Y:S01]  /*32c0*/  HADD2.F32 R60, -RZ, R116.H0_H0 ;  /* 0x20000074ff3c7230 */ /* 0x020fe20000004100 */
[----:B------:R-:W-:Y:S01]  /*32d0*/  IADD3 R123, P0, R110, 0x80, RZ ;  /* 0x000000806e7b7810 */ /* 0x000fe20007f1e0ff */
[----:B------:R-:W-:Y:S01]  /*32e0*/  BSSY B1, `(.L_x_46) ;  /* 0x000000b000017945 */ /* 0x000fe20003800000 */
[----:B------:R-:W-:Y:S02]  /*32f0*/  ISETP.GT.AND P2, PT, R4, 0x10, PT ;  /* 0x000000100400780c */ /* 0x000fe40003f44270 */
[----:B------:R-:W-:Y:S01]  /*3300*/  FMUL R60, R60, R91 ;  /* 0x0000005b3c3c7220 */ /* 0x000fe20000400000 */
[----:B------:R-:W-:Y:S01]  /*3310*/  IMAD.X R111, RZ, RZ, R111, P0 ;  /* 0x000000ffff6f7224 */ /* 0x000fe200000e066f */
[----:B------:R-:W-:Y:S02]  /*3320*/  ISETP.GT.AND P0, PT, R3, RZ, P2 ;  /* 0x000000ff0300720c */ /* 0x000fe40001704270 */
[----:B------:R-:W-:Y:S01]  /*3330*/  FFMA R60, R63, R90, R60 ;  /* 0x0000005a3f3c7223 */ /* 0x000fe2000000003c */
[----:B------:R-:W-:-:S04]  /*3340*/  P2R R121, PR, RZ, 0x4 ;  /* 0x00000004ff797803 */ /* 0x000fc80000000000 */
[----:B------:R-:W-:-:S05]  /*3350*/  F2FP.F16.F32.PACK_AB R60, RZ, R60 ;  /* 0x0000003cff3c723e */ /* 0x000fca00000000ff */
[----:B------:R0:W-:Y:S01]  /*3360*/  @P1 STG.E.U16 desc[UR36][R58.64+0x12], R60 ;  /* 0x0000123c3a001986 */ /* 0x0001e2000c101524 */
[----:B------:R-:W-:Y:S05]  /*3370*/  @!P0 BRA `(.L_x_47) ;  /* 0x0000000000048947 */ /* 0x000fea0003800000 */
[----:B------:R0:W5:Y:S02]  /*3380*/  LDG.E.LTC128B.U16 R116, desc[UR36][R8.64+0x20] ;  /* 0x0000202408747981 */ /* 0x000164000c1e1520 */
.L_x_47:
[----:B------:R-:W-:Y:S05]  /*3390*/  BSYNC B1 ;  /* 0x0000000000017941 */ /* 0x000fea0003800000 */
.L_x_46:
[----:B0----5:R-:W-:Y:S01]  /*33a0*/  HADD2.F32 R60, -RZ, R116.H0_H0 ;  /* 0x20000074ff3c7230 */ /* 0x021fe20000004100 */
[----:B------:R-:W-:Y:S01]  /*33b0*/  ISETP.GT.AND P1, PT, R4, 0x11, PT ;  /* 0x000000110400780c */ /* 0x000fe20003f24270 */
[-C--:B------:R-:W-:Y:S01]  /*33c0*/  IMAD.WIDE.U32 R62, R123, R108.reuse, R10 ;  /* 0x0000006c7b3e7225 */ /* 0x080fe200078e000a */
[----:B------:R-:W-:Y:S03]  /*33d0*/  BSSY B1, `(.L_x_48) ;  /* 0x0000021000017945 */ /* 0x000fe60003800000 */
[----:B------:R-:W-:Y:S01]  /*33e0*/  FMUL R61, R60, R91 ;  /* 0x0000005b3c3d7220 */ /* 0x000fe20000400000 */
[----:B------:R-:W-:-:S03]  /*33f0*/  IMAD R60, R111, R108, RZ ;  /* 0x0000006c6f3c7224 */ /* 0x000fc600078e02ff */
[----:B------:R-:W-:Y:S01]  /*3400*/  FFMA R61, R64, R90, R61 ;  /* 0x0000005a403d7223 */ /* 0x000fe2000000003d */
[----:B------:R-:W-:-:S04]  /*3410*/  IMAD R107, R123, R109, R60 ;  /* 0x0000006d7b6b7224 */ /* 0x000fc800078e023c */
[----:B------:R-:W-:Y:S01]  /*3420*/  F2FP.F16.F32.PACK_AB R61, RZ, R61 ;  /* 0x0000003dff3d723e */ /* 0x000fe200000000ff */
[----:B------:R-:W-:-:S03]  /*3430*/  IMAD.IADD R63, R107, 0x1, R63 ;  /* 0x000000016b3f7824 */ /* 0x000fc600078e023f */
[----:B------:R-:W-:Y:S01]  /*3440*/  PRMT R64, R61, 0x7610, R64 ;  /* 0x000076103d407816 */ /* 0x000fe20000000040 */
[----:B------:R-:W-:-:S04]  /*3450*/  IMAD.WIDE.U32 R60, R123, R108, R104 ;  /* 0x0000006c7b3c7225 */ /* 0x000fc800078e0068 */
[----:B------:R0:W-:Y:S01]  /*3460*/  @P0 STG.E.U16 desc[UR36][R20.64+0x20], R64 ;  /* 0x0000204014000986 */ /* 0x0001e2000c101524 */
[----:B------:R-:W-:Y:S01]  /*3470*/  IMAD.WIDE.U32 R110, R23, R14, R62 ;  /* 0x0000000e176e7225 */ /* 0x000fe200078e003e */
[----:B------:R-:W-:-:S03]  /*3480*/  LEA R62, P0, R60, R12, 0x1 ;  /* 0x0000000c3c3e7211 */ /* 0x000fc600078008ff */
[----:B------:R-:W-:Y:S02]  /*3490*/  IMAD.IADD R61, R61, 0x1, R107 ;  /* 0x000000013d3d7824 */ /* 0x000fe400078e026b */
[----:B------:R-:W-:-:S03]  /*34a0*/  IMAD.WIDE.U32 R108, R123, R108, R114 ;  /* 0x0000006c7b6c7225 */ /* 0x000fc600078e0072 */
[----:B------:R-:W-:Y:S01]  /*34b0*/  LEA.HI.X R63, R60, R13, R61, 0x1, P0 ;  /* 0x0000000d3c3f7211 */ /* 0x000fe200000f0c3d */
[----:B------:R-:W-:Y:S01]  /*34c0*/  IMAD.IADD R61, R103, 0x1, R111 ;  /* 0x00000001673d7824 */ /* 0x000fe200078e026f */
[----:B------:R-:W-:Y:S01]  /*34d0*/  LEA R60, P0, R110, R12, 0x1 ;  /* 0x0000000c6e3c7211 */ /* 0x000fe200078008ff */
[----:B------:R-:W-:-:S03]  /*34e0*/  IMAD.IADD R107, R107, 0x1, R109 ;  /* 0x000000016b6b7824 */ /* 0x000fc600078e026d */
[----:B------:R-:W-:Y:S02]  /*34f0*/  LEA.HI.X R61, R110, R13, R61, 0x1, P0 ;  /* 0x0000000d6e3d7211 */ /* 0x000fe400000f0c3d */
[----:B------:R-:W-:-:S05]  /*3500*/  IADD3 R106, P0, R106, R108, RZ ;  /* 0x0000006c6a6a7210 */ /* 0x000fca0007f1e0ff */
[----:B0-----:R-:W-:Y:S01]  /*3510*/  IMAD.X R64, R107, 0x1, R105, P0 ;  /* 0x000000016b407824 */ /* 0x001fe200000e0669 */
[----:B------:R-:W-:-:S05]  /*3520*/  IADD3 R104, P0, R10, R108, RZ ;  /* 0x0000006c0a687210 */ /* 0x000fca0007f1e0ff */
[----:B------:R-:W-:Y:S01]  /*3530*/  IMAD.X R105, R11, 0x1, R107, P0 ;  /* 0x000000010b697824 */ /* 0x000fe200000e066b */
[----:B------:R-:W-:Y:S01]  /*3540*/  LEA R10, P0, R106, R12, 0x1 ;  /* 0x0000000c6a0a7211 */ /* 0x000fe200078008ff */
[----:B------:R-:W-:-:S03]  /*3550*/  IMAD.WIDE.U32 R104, R23, R14, R104 ;  /* 0x0000000e17687225 */ /* 0x000fc600078e0068 */
[----:B------:R-:W-:Y:S01]  /*3560*/  LEA.HI.X R11, R106, R13, R64, 0x1, P0 ;  /* 0x0000000d6a0b7211 */ /* 0x000fe200000f0c40 */
[----:B------:R-:W-:Y:S01]  /*3570*/  IMAD.IADD R103, R103, 0x1, R105 ;  /* 0x0000000167677824 */ /* 0x000fe200078e0269 */
[----:B------:R-:W-:-:S04]  /*3580*/  LEA R12, P0, R104, R12, 0x1 ;  /* 0x0000000c680c7211 */ /* 0x000fc800078008ff */
[----:B------:R-:W-:Y:S02]  /*3590*/  LEA.HI.X R13, R104, R13, R103, 0x1, P0 ;  /* 0x0000000d680d7211 */ /* 0x000fe400000f0c67 */
[----:B------:R-:W-:Y:S02]  /*35a0*/  ISETP.GT.AND P0, PT, R3, RZ, P1 ;  /* 0x000000ff0300720c */ /* 0x000fe40000f04270 */
[----:B------:R-:W-:-:S11]  /*35b0*/  P2R R103, PR, RZ, 0x2 ;  /* 0x00000002ff677803 */ /* 0x000fd60000000000 */
[----:B------:R-:W-:Y:S05]  /*35c0*/  @!P0 BRA `(.L_x_49) ;  /* 0x0000000000048947 */ /* 0x000fea0003800000 */
[----:B------:R0:W5:Y:S02]  /*35d0*/  LDG.E.LTC128B.U16 R116, desc[UR36][R8.64+0x22] ;  /* 0x0000222408747981 */ /* 0x000164000c1e1520 */
.L_x_49:
[----:B------:R-:W-:Y:S05]  /*35e0*/  BSYNC B1 ;  /* 0x0000000000017941 */ /* 0x000fea0003800000 */
.L_x_48:
[----:B-----5:R-:W-:Y:S01]  /*35f0*/  HADD2.F32 R14, -RZ, R116.H0_H0 ;  /* 0x20000074ff0e7230 */ /* 0x020fe20000004100 */
[----:B------:R-:W-:Y:S04]  /*3600*/  BSSY B1, `(.L_x_50) ;  /* 0x0000008000017945 */ /* 0x000fe80003800000 */
[----:B------:R-:W-:-:S04]  /*3610*/  FMUL R14, R14, R91 ;  /* 0x0000005b0e0e7220 */ /* 0x000fc80000400000 */
[----:B------:R-:W-:-:S05]  /*3620*/  FFMA R14, R65, R90, R14 ;  /* 0x0000005a410e7223 */ /* 0x000fca000000000e */
[----:B------:R-:W-:-:S05]  /*3630*/  F2FP.F16.F32.PACK_AB R14, RZ, R14 ;  /* 0x0000000eff0e723e */ /* 0x000fca00000000ff */
[----:B------:R0:W-:Y:S01]  /*3640*/  @P0 STG.E.U16 desc[UR36][R20.64+0x22], R14 ;  /* 0x0000220e14000986 */ /* 0x0001e2000c101524 */
[----:B------:R-:W-:-:S13]  /*3650*/  ISETP.GT.AND P0, PT, R3, 0x8, P2 ;  /* 0x000000080300780c */ /* 0x000fda0001704270 */
[----:B0-----:R-:W-:Y:S05]  /*3660*/  @!P0 BRA `(.L_x_51) ;  /* 0x0000000000048947 */ /* 0x001fea0003800000 */
[----:B------:R0:W5:Y:S02]  /*3670*/  LDG.E.LTC128B.U16 R116, desc[UR36][R56.64+0x20] ;  /* 0x0000202438747981 */ /* 0x000164000c1e1520 */
.L_x_51:
[----:B------:R-:W-:Y:S05]  /*3680*/  BSYNC B1 ;  /* 0x0000000000017941 */ /* 0x000fea0003800000 */
.L_x_50:
        /* <DEDUP_REMOVED lines=9> */
.L_x_53:
[----:B------:R-:W-:Y:S05]  /*3720*/  BSYNC B1 ;  /* 0x0000000000017941 */ /* 0x000fea0003800000 */
.L_x_52:
[----:B-----5:R-:W-:Y:S01]  /*3730*/  HADD2.F32 R14, -RZ, R116.H0_H0 ;  /* 0x20000074ff0e7230 */ /* 0x020fe20000004100 */
[----:B------:R-:W-:Y:S01]  /*3740*/  ISETP.GT.AND P2, PT, R4, 0x18, PT ;  /* 0x000000180400780c */ /* 0x000fe20003f44270 */
[----:B------:R-:W-:Y:S03]  /*3750*/  BSSY B1, `(.L_x_54) ;  /* 0x0000009000017945 */ /* 0x000fe60003800000 */
[----:B------:R-:W-:Y:S01]  /*3760*/  FMUL R14, R14, R91 ;  /* 0x0000005b0e0e7220 */ /* 0x000fe20000400000 */
[----:B------:R-:W-:-:S03]  /*3770*/  P2R R104, PR, RZ, 0x4 ;  /* 0x00000004ff687803 */ /* 0x000fc60000000000 */
[----:B------:R-:W-:-:S05]  /*3780*/  FFMA R14, R67, R90, R14 ;  /* 0x0000005a430e7223 */ /* 0x000fca000000000e */
[----:B------:R-:W-:-:S05]  /*3790*/  F2FP.F16.F32.PACK_AB R14, RZ, R14 ;  /* 0x0000000eff0e723e */ /* 0x000fca00000000ff */
[----:B------:R0:W-:Y:S01]  /*37a0*/  @P0 STG.E.U16 desc[UR36][R58.64+0x22], R14 ;  /* 0x0000220e3a000986 */ /* 0x0001e2000c101524 */
[----:B------:R-:W-:-:S13]  /*37b0*/  ISETP.GT.AND P0, PT, R3, RZ, P2 ;  /* 0x000000ff0300720c */ /* 0x000fda0001704270 */
[----:B0-----:R-:W-:Y:S05]  /*37c0*/  @!P0 BRA `(.L_x_55) ;  /* 0x0000000000048947 */ /* 0x001fea0003800000 */
[----:B------:R0:W5:Y:S02]  /*37d0*/  LDG.E.LTC128B.U16 R116, desc[UR36][R8.64+0x30] ;  /* 0x0000302408747981 */ /* 0x000164000c1e1520 */
.L_x_55:
[----:B------:R-:W-:Y:S05]  /*37e0*/  BSYNC B1 ;  /* 0x0000000000017941 */ /* 0x000fea0003800000 */
.L_x_54:
[----:B-----5:R-:W-:Y:S01]  /*37f0*/  HADD2.F32 R14, -RZ, R116.H0_H0 ;  /* 0x20000074ff0e7230 */ /* 0x020fe20000004100 */
[----:B------:R-:W-:Y:S01]  /*3800*/  ISETP.GT.AND P1, PT, R4, 0x19, PT ;  /* 0x000000190400780c */ /* 0x000fe20003f24270 */
[----:B------:R-:W-:Y:S03]  /*3810*/  BSSY B1, `(.L_x_56) ;  /* 0x0000009000017945 */ /* 0x000fe60003800000 */
[----:B------:R-:W-:-:S04]  /*3820*/  FMUL R23, R14, R91 ;  /* 0x0000005b0e177220 */ /* 0x000fc80000400000 */
[----:B------:R-:W-:Y:S01]  /*3830*/  FFMA R23, R68, R90, R23 ;  /* 0x0000005a44177223 */ /* 0x000fe20000000017 */
[----:B------:R-:W-:-:S04]  /*3840*/  P2R R68, PR, RZ, 0x2 ;  /* 0x00000002ff447803 */ /* 0x000fc80000000000 */
[----:B------:R-:W-:-:S05]  /*3850*/  F2FP.F16.F32.PACK_AB R23, RZ, R23 ;  /* 0x00000017ff17723e */ /* 0x000fca00000000ff */
[----:B------:R0:W-:Y:S01]  /*3860*/  @P0 STG.E.U16 desc[UR36][R20.64+0x30], R23 ;  /* 0x0000301714000986 */ /* 0x0001e2000c101524 */
[----:B------:R-:W-:-:S13]  /*3870*/  ISETP.GT.AND P0, PT, R3, RZ, P1 ;  /* 0x000000ff0300720c */ /* 0x000fda0000f04270 */
[----:B0-----:R-:W-:Y:S05]  /*3880*/  @!P0 BRA `(.L_x_57) ;  /* 0x0000000000048947 */ /* 0x001fea0003800000 */
[----:B------:R0:W5:Y:S02]  /*3890*/  LDG.E.LTC128B.U16 R116, desc[UR36][R8.64+0x32] ;  /* 0x0000322408747981 */ /* 0x000164000c1e1520 */
.L_x_57:
[----:B------:R-:W-:Y:S05]  /*38a0*/  BSYNC B1 ;  /* 0x0000000000017941 */ /* 0x000fea0003800000 */
.L_x_56:
        /* <DEDUP_REMOVED lines=9> */
.L_x_59:
[----:B------:R-:W-:Y:S05]  /*3940*/  BSYNC B1 ;  /* 0x0000000000017941 */ /* 0x000fea0003800000 */
.L_x_58:
        /* <DEDUP_REMOVED lines=9> */
.L_x_61:
[----:B------:R-:W-:Y:S05]  /*39e0*/  BSYNC B1 ;  /* 0x0000000000017941 */ /* 0x000fea0003800000 */
.L_x_60:
        /* <DEDUP_REMOVED lines=11> */
.L_x_63:
[----:B------:R-:W-:Y:S05]  /*3aa0*/  BSYNC B1 ;  /* 0x0000000000017941 */ /* 0x000fea0003800000 */
.L_x_62:
        /* <DEDUP_REMOVED lines=11> */
.L_x_65:
[----:B------:R-:W-:Y:S05]  /*3b60*/  BSYNC B1 ;  /* 0x0000000000017941 */ /* 0x000fea0003800000 */
.L_x_64:
        /* <DEDUP_REMOVED lines=9> */
.L_x_67:
[----:B------:R-:W-:Y:S05]  /*3c00*/  BSYNC B1 ;  /* 0x0000000000017941 */ /* 0x000fea0003800000 */
.L_x_66:
        /* <DEDUP_REMOVED lines=9> */
.L_x_69:
[----:B------:R-:W-:Y:S05]  /*3ca0*/  BSYNC B1 ;  /* 0x0000000000017941 */ /* 0x000fea0003800000 */
.L_x_68:
        /* <DEDUP_REMOVED lines=11> */
.L_x_71:
[----:B------:R-:W-:Y:S05]  /*3d60*/  BSYNC B1 ;  /* 0x0000000000017941 */ /* 0x000fea0003800000 */
.L_x_70:
        /* <DEDUP_REMOVED lines=11> */
.L_x_73:
[----:B------:R-:W-:Y:S05]  /*3e20*/  BSYNC B1 ;  /* 0x0000000000017941 */ /* 0x000fea0003800000 */
.L_x_72:
        /* <DEDUP_REMOVED lines=9> */
.L_x_75:
[----:B------:R-:W-:Y:S05]  /*3ec0*/  BSYNC B1 ;  /* 0x0000000000017941 */ /* 0x000fea0003800000 */
.L_x_74:
        /* <DEDUP_REMOVED lines=9> */
.L_x_77:
[----:B------:R-:W-:Y:S05]  /*3f60*/  BSYNC B1 ;  /* 0x0000000000017941 */ /* 0x000fea0003800000 */
.L_x_76:
[----:B-----5:R-:W-:Y:S01]  /*3f70*/  HADD2.F32 R14, -RZ, R116.H0_H0 ;  /* 0x20000074ff0e7230 */ /* 0x020fe20000004100 */
[----:B------:R-:W-:Y:S01]  /*3f80*/  ISETP.GT.AND P3, PT, R4, 0x30, PT ;  /* 0x000000300400780c */ /* 0x000fe20003f64270 */
[----:B------:R-:W-:Y:S03]  /*3f90*/  BSSY B1, `(.L_x_78) ;  /* 0x0000008000017945 */ /* 0x000fe60003800000 */
[----:B------:R-:W-:-:S04]  /*3fa0*/  FMUL R14, R14, R91 ;  /* 0x0000005b0e0e7220 */ /* 0x000fc80000400000 */
[----:B------:R-:W-:-:S05]  /*3fb0*/  FFMA R14, R79, R90, R14 ;  /* 0x0000005a4f0e7223 */ /* 0x000fca000000000e */
[----:B------:R-:W-:-:S05]  /*3fc0*/  F2FP.F16.F32.PACK_AB R14, RZ, R14 ;  /* 0x0000000eff0e723e */ /* 0x000fca00000000ff */
[----:B------:R0:W-:Y:S01]  /*3fd0*/  @P0 STG.E.U16 desc[UR36][R58.64+0x52], R14 ;  /* 0x0000520e3a000986 */ /* 0x0001e2000c101524 */
[----:B------:R-:W-:-:S13]  /*3fe0*/  ISETP.GT.AND P0, PT, R3, RZ, P3 ;  /* 0x000000ff0300720c */ /* 0x000fda0001f04270 */
[----:B0-----:R-:W-:Y:S05]  /*3ff0*/  @!P0 BRA `(.L_x_79) ;  /* 0x0000000000048947 */ /* 0x001fea0003800000 */
[----:B------:R0:W5:Y:S02]  /*4000*/  LDG.E.LTC128B.U16 R116, desc[UR36][R8.64+0x60] ;  /* 0x0000602408747981 */ /* 0x000164000c1e1520 */
.L_x_79:
[----:B------:R-:W-:Y:S05]  /*4010*/  BSYNC B1 ;  /* 0x0000000000017941 */ /* 0x000fea0003800000 */
.L_x_78:
        /* <DEDUP_REMOVED lines=10> */
.L_x_81:
[----:B------:R-:W-:Y:S05]  /*40c0*/  BSYNC B1 ;  /* 0x0000000000017941 */ /* 0x000fea0003800000 */
.L_x_80:
        /* <DEDUP_REMOVED lines=9> */
.L_x_83:
[----:B------:R-:W-:Y:S05]  /*4160*/  BSYNC B1 ;  /* 0x0000000000017941 */ /* 0x000fea0003800000 */
.L_x_82:
        /* <DEDUP_REMOVED lines=9> */
.L_x_85:
[----:B------:R-:W-:Y:S05]  /*4200*/  BSYNC B1 ;  /* 0x0000000000017941 */ /* 0x000fea0003800000 */
.L_x_84:
        /* <DEDUP_REMOVED lines=10> */
.L_x_87:
[----:B------:R-:W-:Y:S05]  /*42b0*/  BSYNC B1 ;  /* 0x0000000000017941 */ /* 0x000fea0003800000 */
.L_x_86:
[----:B-----5:R-:W-:Y:S01]  /*42c0*/  HADD2.F32 R14, -RZ, R116.H0_H0 ;  /* 0x20000074ff0e7230 */ /* 0x020fe20000004100 */
[----:B------:R-:W-:Y:S04]  /*42d0*/  BSSY B1, `(.L_x_88) ;  /* 0x000000f000017945 */ /* 0x000fe80003800000 */
[----:B------:R-:W-:-:S04]  /*42e0*/  FMUL R23, R14, R91 ;  /* 0x0000005b0e177220 */ /* 0x000fc80000400000 */
[----:B------:R-:W-:-:S05]  /*42f0*/  FFMA R23, R84, R90, R23 ;  /* 0x0000005a54177223 */ /* 0x000fca0000000017 */
[----:B------:R-:W-:-:S05]  /*4300*/  F2FP.F16.F32.PACK_AB R23, RZ, R23 ;  /* 0x00000017ff17723e */ /* 0x000fca00000000ff */
[----:B------:R0:W-:Y:S01]  /*4310*/  @P0 STG.E.U16 desc[UR36][R20.64+0x70], R23 ;  /* 0x0000701714000986 */ /* 0x0001e2000c101524 */
[----:B------:R-:W-:-:S05]  /*4320*/  IADD3 R64, P0, R15, R112, RZ ;  /* 0x000000700f407210 */ /* 0x000fca0007f1e0ff */
[----:B------:R-:W-:Y:S01]  /*4330*/  IMAD.X R65, R5, 0x1, R113, P0 ;  /* 0x0000000105417824 */ /* 0x000fe200000e0671 */
[----:B------:R-:W-:-:S05]  /*4340*/  IADD3 R66, P0, R15, R112, RZ ;  /* 0x000000700f427210 */ /* 0x000fca0007f1e0ff */
[----:B------:R-:W-:Y:S01]  /*4350*/  IMAD.X R67, R5, 0x1, R113, P0 ;  /* 0x0000000105437824 */ /* 0x000fe200000e0671 */
[----:B------:R-:W-:-:S05]  /*4360*/  IADD3 R14, P0, R15, R20, RZ ;  /* 0x000000140f0e7210 */ /* 0x000fca0007f1e0ff */
[----:B------:R-:W-:Y:S01]  /*4370*/  IMAD.X R15, R5, 0x1, R21, P0 ;  /* 0x00000001050f7824 */ /* 0x000fe200000e0615 */
[----:B------:R-:W-:-:S04]  /*4380*/  ISETP.GT.AND P0, PT, R4, 0x39, PT ;  /* 0x000000390400780c */ /* 0x000fc80003f04270 */
[----:B------:R-:W-:-:S13]  /*4390*/  ISETP.GT.AND P4, PT, R3, RZ, P0 ;  /* 0x000000ff0300720c */ /* 0x000fda0000784270 */
[----:B0-----:R-:W-:Y:S05]  /*43a0*/  @!P4 BRA `(.L_x_89) ;  /* 0x000000000004c947 */ /* 0x001fea0003800000 */
[----:B------:R0:W5:Y:S02]  /*43b0*/  LDG.E.LTC128B.U16 R116, desc[UR36][R8.64+0x72] ;  /* 0x0000722408747981 */ /* 0x000164000c1e1520 */
.L_x_89:
[----:B------:R-:W-:Y:S05]  /*43c0*/  BSYNC B1 ;  /* 0x0000000000017941 */ /* 0x000fea0003800000 */
.L_x_88:
        /* <DEDUP_REMOVED lines=9> */
.L_x_91:
[----:B------:R-:W-:Y:S05]  /*4460*/  BSYNC B1 ;  /* 0x0000000000017941 */ /* 0x000fea0003800000 */
.L_x_90:
        /* <DEDUP_REMOVED lines=9> */
.L_x_93:
[----:B------:R-:W-:Y:S05]  /*4500*/  BSYNC B1 ;  /* 0x0000000000017941 */ /* 0x000fea0003800000 */
.L_x_92:
[----:B-----5:R-:W-:-:S05]  /*4510*/  HADD2.F32 R4, -RZ, R116.H0_H0 ;  /* 0x20000074ff047230 */ /* 0x020fca0000004100 */
[----:B------:R-:W-:-:S04]  /*4520*/  FMUL R4, R4, R91 ;  /* 0x0000005b04047220 */ /* 0x000fc80000400000 */
[----:B------:R-:W-:-:S05]  /*4530*/  FFMA R4, R87, R90, R4 ;  /* 0x0000005a57047223 */ /* 0x000fca0000000004 */
[----:B------:R-:W-:-:S04]  /*4540*/  F2FP.F16.F32.PACK_AB R4, RZ, R4 ;  /* 0x00000004ff04723e */ /* 0x000fc800000000ff */
[----:B-1-34-:R-:W-:-:S05]  /*4550*/  PRMT R8, R4, 0x7610, R8 ;  /* 0x0000761004087816 */ /* 0x01afca0000000008 */
[----:B------:R1:W-:Y:S01]  /*4560*/  @P4 STG.E.U16 desc[UR36][R58.64+0x72], R8 ;  /* 0x000072083a004986 */ /* 0x0003e2000c101524 */
[----:B------:R-:W-:-:S13]  /*4570*/  ISETP.GT.AND P4, PT, R3, 0x80, P6 ;  /* 0x000000800300780c */ /* 0x000fda0003784270 */
[----:B------:R-:W3:Y:S01]  /*4580*/  @P4 LDG.E.LTC128B.U16 R116, desc[UR36][R62.64] ;  /* 0x000000243e744981 */ /* 0x000ee2000c1e1520 */
[----:B------:R-:W-:Y:S01]  /*4590*/  BSSY B1, `(.L_x_94) ;  /* 0x000000a000017945 */ /* 0x000fe20003800000 */
[----:B---3--:R-:W-:-:S05]  /*45a0*/  HADD2.F32 R4, -RZ, R116.H0_H0 ;  /* 0x20000074ff047230 */ /* 0x008fca0000004100 */
[----:B------:R-:W-:-:S04]  /*45b0*/  FMUL R5, R4, R91 ;  /* 0x0000005b04057220 */ /* 0x000fc80000400000 */
[----:B------:R-:W-:-:S05]  /*45c0*/  FFMA R5, R24, R90, R5 ;  /* 0x0000005a18057223 */ /* 0x000fca0000000005 */
[----:B------:R-:W-:-:S05]  /*45d0*/  F2FP.F16.F32.PACK_AB R5, RZ, R5 ;  /* 0x00000005ff05723e */ /* 0x000fca00000000ff */
[----:B------:R1:W-:Y:S01]  /*45e0*/  @P4 STG.E.U16 desc[UR36][R14.64], R5 ;  /* 0x000000050e004986 */ /* 0x0003e2000c101524 */
[----:B------:R-:W-:-:S04]  /*45f0*/  ISETP.NE.AND P4, PT, R119, RZ, PT ;  /* 0x000000ff7700720c */ /* 0x000fc80003f85270 */
[----:B------:R-:W-:-:S13]  /*4600*/  ISETP.GT.AND P4, PT, R3, 0x80, P4 ;  /* 0x000000800300780c */ /* 0x000fda0002784270 */
[----:B-1----:R-:W-:Y:S05]  /*4610*/  @!P4 BRA `(.L_x_95) ;  /* 0x000000000004c947 */ /* 0x002fea0003800000 */
[----:B------:R1:W5:Y:S02]  /*4620*/  LDG.E.LTC128B.U16 R116, desc[UR36][R60.64+0x2] ;  /* 0x000002243c747981 */ /* 0x000364000c1e1520 */
.L_x_95:
[----:B------:R-:W-:Y:S05]  /*4630*/  BSYNC B1 ;  /* 0x0000000000017941 */ /* 0x000fea0003800000 */
.L_x_94:
[----:B-----5:R-:W-:Y:S01]  /*4640*/  HADD2.F32 R4, -RZ, R116.H0_H0 ;  /* 0x20000074ff047230 */ /* 0x020fe20000004100 */
[----:B------:R-:W-:Y:S01]  /*4650*/  ISETP.GT.AND P6, PT, R3, 0x88, P6 ;  /* 0x000000880300780c */ /* 0x000fe200037c4270 */
[----:B------:R-:W-:Y:S01]  /*4660*/  @P4 IMAD.MOV.U32 R5, RZ, RZ, R15 ;  /* 0x000000ffff054224 */ /* 0x000fe200078e000f */
[----:B------:R-:W-:Y:S02]  /*4670*/  BSSY B1, `(.L_x_96) ;  /* 0x0000009000017945 */ /* 0x000fe40003800000 */
[----:B------:R-:W-:-:S04]  /*4680*/  FMUL R4, R4, R91 ;  /* 0x0000005b04047220 */ /* 0x000fc80000400000 */
[----:B------:R-:W-:-:S05]  /*4690*/  FFMA R4, R25, R90, R4 ;  /* 0x0000005a19047223 */ /* 0x000fca0000000004 */
[----:B------:R-:W-:-:S04]  /*46a0*/  F2FP.F16.F32.PACK_AB R4, RZ, R4 ;  /* 0x00000004ff04723e */ /* 0x000fc800000000ff */
[----:B------:R-:W-:Y:S01]  /*46b0*/  PRMT R8, R4, 0x7610, R8 ;  /* 0x0000761004087816 */ /* 0x000fe20000000008 */
[----:B------:R-:W-:-:S05]  /*46c0*/  @P4 IMAD.MOV.U32 R4, RZ, RZ, R14 ;  /* 0x000000ffff044224 */ /* 0x000fca00078e000e */
[----:B------:R3:W-:Y:S01]  /*46d0*/  @P4 STG.E.U16 desc[UR36][R4.64+0x2], R8 ;  /* 0x0000020804004986 */ /* 0x0007e2000c101524 */
[----:B------:R-:W-:Y:S05]  /*46e0*/  @!P6 BRA `(.L_x_97) ;  /* 0x000000000004e947 */ /* 0x000fea0003800000 */
[----:B------:R4:W5:Y:S02]  /*46f0*/  LDG.E.LTC128B.U16 R116, desc[UR36][R10.64] ;  /* 0x000000240a747981 */ /* 0x000964000c1e1520 */
.L_x_97:
[----:B------:R-:W-:Y:S05]  /*4700*/  BSYNC B1 ;  /* 0x0000000000017941 */ /* 0x000fea0003800000 */
.L_x_96:
[----:B---3-5:R-:W-:Y:S01]  /*4710*/  HADD2.F32 R4, -RZ, R116.H0_H0 ;  /* 0x20000074ff047230 */ /* 0x028fe20000004100 */
[----:B------:R-:W-:Y:S01]  /*4720*/  ISETP.NE.AND P4, PT, R119, RZ, PT ;  /* 0x000000ff7700720c */ /* 0x000fe20003f85270 */
[----:B------:R-:W-:Y:S03]  /*4730*/  BSSY B1, `(.L_x_98) ;  /* 0x0000008000017945 */ /* 0x000fe60003800000 */
[----:B------:R-:W-:Y:S01]  /*4740*/  FMUL R5, R4, R91 ;  /* 0x0000005b04057220 */ /* 0x000fe20000400000 */
[----:B------:R-:W-:-:S03]  /*4750*/  ISETP.GT.AND P4, PT, R3, 0x88, P4 ;  /* 0x000000880300780c */ /* 0x000fc60002784270 */
[----:B------:R-:W-:-:S05]  /*4760*/  FFMA R5, R26, R90, R5 ;  /* 0x0000005a1a057223 */ /* 0x000fca0000000005 */
[----:B------:R-:W-:-:S05]  /*4770*/  F2FP.F16.F32.PACK_AB R5, RZ, R5 ;  /* 0x00000005ff05723e */ /* 0x000fca00000000ff */
[----:B------:R3:W-:Y:S01]  /*4780*/  @P6 STG.E.U16 desc[UR36][R64.64], R5 ;  /* 0x0000000540006986 */ /* 0x0007e2000c101524 */
[----:B------:R-:W-:Y:S05]  /*4790*/  @!P4 BRA `(.L_x_99) ;  /* 0x000000000004c947 */ /* 0x000fea0003800000 */
[----:B------:R0:W5:Y:S02]  /*47a0*/  LDG.E.LTC128B.U16 R116, desc[UR36][R12.64+0x2] ;  /* 0x000002240c747981 */ /* 0x000164000c1e1520 */
.L_x_99:
[----:B------:R-:W-:Y:S05]  /*47b0*/  BSYNC B1 ;  /* 0x0000000000017941 */ /* 0x000fea0003800000 */
.L_x_98:
[----:B-----5:R-:W-:Y:S01]  /*47c0*/  HADD2.F32 R4, -RZ, R116.H0_H0 ;  /* 0x20000074ff047230 */ /* 0x020fe20000004100 */
[----:B------:R-:W-:Y:S01]  /*47d0*/  ISETP.NE.AND P6, PT, R117, RZ, PT ;  /* 0x000000ff7500720c */ /* 0x000fe20003fc5270 */
[----:B------:R-:W-:Y:S03]  /*47e0*/  BSSY B1, `(.L_x_100) ;  /* 0x0000008000017945 */ /* 0x000fe60003800000 */
[----:B------:R-:W-:-:S04]  /*47f0*/  FMUL R4, R4, R91 ;  /* 0x0000005b04047220 */ /* 0x000fc80000400000 */
[----:B------:R-:W-:-:S05]  /*4800*/  FFMA R4, R27, R90, R4 ;  /* 0x0000005a1b047223 */ /* 0x000fca0000000004 */
[----:B------:R-:W-:-:S05]  /*4810*/  F2FP.F16.F32.PACK_AB R4, RZ, R4 ;  /* 0x00000004ff04723e */ /* 0x000fca00000000ff */
[----:B------:R0:W-:Y:S01]  /*4820*/  @P4 STG.E.U16 desc[UR36][R66.64+0x2], R4 ;  /* 0x0000020442004986 */ /* 0x0001e2000c101524 */
[----:B------:R-:W-:-:S13]  /*4830*/  ISETP.GT.AND P4, PT, R3, 0x80, P6 ;  /* 0x000000800300780c */ /* 0x000fda0003784270 */
[----:B0-----:R-:W-:Y:S05]  /*4840*/  @!P4 BRA `(.L_x_101) ;  /* 0x000000000004c947 */ /* 0x001fea0003800000 */
[----:B------:R0:W5:Y:S02]  /*4850*/  LDG.E.LTC128B.U16 R116, desc[UR36][R60.64+0x10] ;  /* 0x000010243c747981 */ /* 0x000164000c1e1520 */
.L_x_101:
[----:B------:R-:W-:Y:S05]  /*4860*/  BSYNC B1 ;  /* 0x0000000000017941 */ /* 0x000fea0003800000 */
.L_x_100:
[----:B-----5:R-:W-:Y:S01]  /*4870*/  HADD2.F32 R4, -RZ, R116.H0_H0 ;  /* 0x20000074ff047230 */ /* 0x020fe20000004100 */
[----:B------:R-:W-:Y:S01]  /*4880*/  ISETP.NE.AND P6, PT, R120, RZ, PT ;  /* 0x000000ff7800720c */ /* 0x000fe20003fc5270 */
[----:B------:R-:W-:Y:S03]  /*4890*/  BSSY B1, `(.L_x_102) ;  /* 0x000000b000017945 */ /* 0x000fe60003800000 */
[----:B---3--:R-:W-:Y:S01]  /*48a0*/  FMUL R5, R4, R91 ;  /* 0x0000005b04057220 */ /* 0x008fe20000400000 */
[----:B------:R-:W-:-:S03]  /*48b0*/  @P4 IMAD.MOV.U32 R4, RZ, RZ, R14 ;  /* 0x000000ffff044224 */ /* 0x000fc600078e000e */
[----:B------:R-:W-:-:S05]  /*48c0*/  FFMA R5, R28, R90, R5 ;  /* 0x0000005a1c057223 */ /* 0x000fca0000000005 */
[----:B------:R-:W-:-:S04]  /*48d0*/  F2FP.F16.F32.PACK_AB R5, RZ, R5 ;  /* 0x00000005ff05723e */ /* 0x000fc800000000ff */
[----:B------:R-:W-:Y:S01]  /*48e0*/  PRMT R8, R5, 0x7610, R8 ;  /* 0x0000761005087816 */ /* 0x000fe20000000008 */
[----:B------:R-:W-:-:S05]  /*48f0*/  @P4 IMAD.MOV.U32 R5, RZ, RZ, R15 ;  /* 0x000000ffff054224 */ /* 0x000fca00078e000f */
[----:B------:R3:W-:Y:S01]  /*4900*/  @P4 STG.E.U16 desc[UR36][R4.64+0x10], R8 ;  /* 0x0000100804004986 */ /* 0x0007e2000c101524 */
[----:B------:R-:W-:-:S13]  /*4910*/  ISETP.GT.AND P4, PT, R3, 0x80, P6 ;  /* 0x000000800300780c */ /* 0x000fda0003784270 */
[----:B---3--:R-:W-:Y:S05]  /*4920*/  @!P4 BRA `(.L_x_103) ;  /* 0x000000000004c947 */ /* 0x008fea0003800000 */
[----:B------:R3:W5:Y:S02]  /*4930*/  LDG.E.LTC128B.U16 R116, desc[UR36][R60.64+0x12] ;  /* 0x000012243c747981 */ /* 0x000764000c1e1520 */
.L_x_103:
[----:B------:R-:W-:Y:S05]  /*4940*/  BSYNC B1 ;  /* 0x0000000000017941 */ /* 0x000fea0003800000 */
.L_x_102:
[----:B-----5:R-:W-:Y:S01]  /*4950*/  HADD2.F32 R4, -RZ, R116.H0_H0 ;  /* 0x20000074ff047230 */ /* 0x020fe20000004100 */
[----:B------:R-:W-:Y:S01]  /*4960*/  BSSY B1, `(.L_x_104) ;  /* 0x000000c000017945 */ /* 0x000fe20003800000 */
[----:B------:R-:W-:-:S03]  /*4970*/  @P4 IMAD.MOV.U32 R5, RZ, RZ, R15 ;  /* 0x000000ffff054224 */ /* 0x000fc600078e000f */
[----:B------:R-:W-:-:S04]  /*4980*/  FMUL R4, R4, R91 ;  /* 0x0000005b04047220 */ /* 0x000fc80000400000 */
[----:B------:R-:W-:-:S05]  /*4990*/  FFMA R4, R29, R90, R4 ;  /* 0x0000005a1d047223 */ /* 0x000fca0000000004 */
[----:B------:R-:W-:-:S04]  /*49a0*/  F2FP.F16.F32.PACK_AB R4, RZ, R4 ;  /* 0x00000004ff04723e */ /* 0x000fc800000000ff */
[----:B------:R-:W-:Y:S01]  /*49b0*/  PRMT R8, R4, 0x7610, R8 ;  /* 0x0000761004087816 */ /* 0x000fe20000000008 */
[----:B------:R-:W-:-:S05]  /*49c0*/  @P4 IMAD.MOV.U32 R4, RZ, RZ, R14 ;  /* 0x000000ffff044224 */ /* 0x000fca00078e000e */
[----:B------:R0:W-:Y:S01]  /*49d0*/  @P4 STG.E.U16 desc[UR36][R4.64+0x12], R8 ;  /* 0x0000120804004986 */ /* 0x0001e2000c101524 */
[----:B------:R-:W-:-:S04]  /*49e0*/  ISETP.NE.AND P4, PT, R117, RZ, PT ;  /* 0x000000ff7500720c */ /* 0x000fc80003f85270 */
[----:B------:R-:W-:-:S13]  /*49f0*/  ISETP.GT.AND P4, PT, R3, 0x88, P4 ;  /* 0x000000880300780c */ /* 0x000fda0002784270 */
[----:B0-----:R-:W-:Y:S05]  /*4a00*/  @!P4 BRA `(.L_x_105) ;  /* 0x000000000004c947 */ /* 0x001fea0003800000 */
[----:B------:R0:W5:Y:S02]  /*4a10*/  LDG.E.LTC128B.U16 R116, desc[UR36][R12.64+0x10] ;  /* 0x000010240c747981 */ /* 0x000164000c1e1520 */
.L_x_105:
[----:B------:R-:W-:Y:S05]  /*4a20*/  BSYNC B1 ;  /* 0x0000000000017941 */ /* 0x000fea0003800000 */
.L_x_104:
        /* <DEDUP_REMOVED lines=9> */
.L_x_107:
[----:B------:R-:W-:Y:S05]  /*4ac0*/  BSYNC B1 ;  /* 0x0000000000017941 */ /* 0x000fea0003800000 */
.L_x_106:
[----:B-----5:R-:W-:Y:S01]  /*4ad0*/  HADD2.F32 R4, -RZ, R116.H0_H0 ;  /* 0x20000074ff047230 */ /* 0x020fe20000004100 */
[----:B------:R-:W-:Y:S01]  /*4ae0*/  ISETP.NE.AND P6, PT, R121, RZ, PT ;  /* 0x000000ff7900720c */ /* 0x000fe20003fc5270 */
        /* <DEDUP_REMOVED lines=8> */
[----:B------:R-:W-:-:S13]  /*4b70*/  ISETP.GT.AND P4, PT, R3, 0x80, P6 ;  /* 0x000000800300780c */ /* 0x000fda0003784270 */
[----:B0-----:R-:W-:Y:S05]  /*4b80*/  @!P4 BRA `(.L_x_109) ;  /* 0x000000000004c947 */ /* 0x001fea0003800000 */
[----:B------:R0:W5:Y:S02]  /*4b90*/  LDG.E.LTC128B.U16 R116, desc[UR36][R60.64+0x20] ;  /* 0x000020243c747981 */ /* 0x000164000c1e1520 */
.L_x_109:
[----:B------:R-:W-:Y:S05]  /*4ba0*/  BSYNC B1 ;  /* 0x0000000000017941 */ /* 0x000fea0003800000 */
.L_x_108:
[----:B-----5:R-:W-:Y:S01]  /*4bb0*/  HADD2.F32 R4, -RZ, R116.H0_H0 ;  /* 0x20000074ff047230 */ /* 0x020fe20000004100 */
[----:B------:R-:W-:Y:S01]  /*4bc0*/  ISETP.NE.AND P6, PT, R103, RZ, PT ;  /* 0x000000ff6700720c */ /* 0x000fe20003fc5270 */
[----:B------:R-:W-:Y:S03]  /*4bd0*/  BSSY B1, `(.L_x_110) ;  /* 0x000000b000017945 */ /* 0x000fe60003800000 */
[----:B------:R-:W-:Y:S01]  /*4be0*/  FMUL R5, R4, R91 ;  /* 0x0000005b04057220 */ /* 0x000fe20000400000 */
[----:B------:R-:W-:-:S03]  /*4bf0*/  @P4 IMAD.MOV.U32 R4, RZ, RZ, R14 ;  /* 0x000000ffff044224 */ /* 0x000fc600078e000e */
        /* <DEDUP_REMOVED lines=8> */
.L_x_111:
[----:B------:R-:W-:Y:S05]  /*4c80*/  BSYNC B1 ;  /* 0x0000000000017941 */ /* 0x000fea0003800000 */
.L_x_110:
        /* <DEDUP_REMOVED lines=13> */
.L_x_113:
[----:B------:R-:W-:Y:S05]  /*4d60*/  BSYNC B1 ;  /* 0x0000000000017941 */ /* 0x000fea0003800000 */
.L_x_112:
[----:B-----5:R-:W-:Y:S01]  /*4d70*/  HADD2.F32 R4, -RZ, R116.H0_H0 ;  /* 0x20000074ff047230 */ /* 0x020fe20000004100 */
[----:B------:R-:W-:Y:S04]  /*4d80*/  BSSY B1, `(.L_x_114) ;  /* 0x000000b000017945 */ /* 0x000fe80003800000 */
        /* <DEDUP_REMOVED lines=10> */
.L_x_115:
[----:B------:R-:W-:Y:S05]  /*4e30*/  BSYNC B1 ;  /* 0x0000000000017941 */ /* 0x000fea0003800000 */
.L_x_114:
        /* <DEDUP_REMOVED lines=13> */
.L_x_117:
[----:B------:R-:W-:Y:S05]  /*4f10*/  BSYNC B1 ;  /* 0x0000000000017941 */ /* 0x000fea0003800000 */
.L_x_116:
        /* <DEDUP_REMOVED lines=13> */
.L_x_119:
[----:B------:R-:W-:Y:S05]  /*4ff0*/  BSYNC B1 ;  /* 0x0000000000017941 */ /* 0x000fea0003800000 */
.L_x_118:
        /* <DEDUP_REMOVED lines=13> */
.L_x_121:
[----:B------:R-:W-:Y:S05]  /*50d0*/  BSYNC B1 ;  /* 0x0000000000017941 */ /* 0x000fea0003800000 */
.L_x_120:
        /* <DEDUP_REMOVED lines=12> */
.L_x_123:
[----:B------:R-:W-:Y:S05]  /*51a0*/  BSYNC B1 ;  /* 0x0000000000017941 */ /* 0x000fea0003800000 */
.L_x_122:
        /* <DEDUP_REMOVED lines=13> */
.L_x_125:
[----:B------:R-:W-:Y:S05]  /*5280*/  BSYNC B1 ;  /* 0x0000000000017941 */ /* 0x000fea0003800000 */
.L_x_124:
        /* <DEDUP_REMOVED lines=13> */
.L_x_127:
[----:B------:R-:W-:Y:S05]  /*5360*/  BSYNC B1 ;  /* 0x0000000000017941 */ /* 0x000fea0003800000 */
.L_x_126:
        /* <DEDUP_REMOVED lines=13> */
.L_x_129:
[----:B------:R-:W-:Y:S05]  /*5440*/  BSYNC B1 ;  /* 0x0000000000017941 */ /* 0x000fea0003800000 */
.L_x_128:
        /* <DEDUP_REMOVED lines=12> */
.L_x_131:
[----:B------:R-:W-:Y:S05]  /*5510*/  BSYNC B1 ;  /* 0x0000000000017941 */ /* 0x000fea0003800000 */
.L_x_130:
        /* <DEDUP_REMOVED lines=13> */
.L_x_133:
[----:B------:R-:W-:Y:S05]  /*55f0*/  BSYNC B1 ;  /* 0x0000000000017941 */ /* 0x000fea0003800000 */
.L_x_132:
        /* <DEDUP_REMOVED lines=12> */
.L_x_135:
[----:B------:R-:W-:Y:S05]  /*56c0*/  BSYNC B1 ;  /* 0x0000000000017941 */ /* 0x000fea0003800000 */
.L_x_134:
        /* <DEDUP_REMOVED lines=12> */
.L_x_137:
[----:B------:R-:W-:Y:S05]  /*5790*/  BSYNC B1 ;  /* 0x0000000000017941 */ /* 0x000fea0003800000 */
.L_x_136:
[----:B-----5:R-:W-:Y:S01]  /*57a0*/  HADD2.F32 R4, -RZ, R116.H0_H0 ;  /* 0x20000074ff047230 */ /* 0x020fe20000004100 */
[----:B------:R-:W-:Y:S01]  /*57b0*/  ISETP.GT.AND P5, PT, R3, 0x88, P5 ;  /* 0x000000880300780c */ /* 0x000fe20002fa4270 */
        /* <DEDUP_REMOVED lines=8> */
[----:B------:R-:W-:Y:S05]  /*5840*/  @!P5 BRA `(.L_x_139) ;  /* 0x000000000004d947 */ /* 0x000fea0003800000 */
[----:B------:R0:W5:Y:S02]  /*5850*/  LDG.E.LTC128B.U16 R116, desc[UR36][R12.64+0x52] ;  /* 0x000052240c747981 */ /* 0x000164000c1e1520 */
.L_x_139:
[----:B------:R-:W-:Y:S05]  /*5860*/  BSYNC B1 ;  /* 0x0000000000017941 */ /* 0x000fea0003800000 */
.L_x_138:
[----:B0----5:R-:W-:Y:S01]  /*5870*/  HADD2.F32 R4, -RZ, R116.H0_H0 ;  /* 0x20000074ff047230 */ /* 0x021fe20000004100 */
        /* <DEDUP_REMOVED lines=11> */
.L_x_141:
[----:B------:R-:W-:Y:S05]  /*5930*/  BSYNC B1 ;  /* 0x0000000000017941 */ /* 0x000fea0003800000 */
.L_x_140:
[----:B0----5:R-:W-:Y:S01]  /*5940*/  HADD2.F32 R4, -RZ, R116.H0_H0 ;  /* 0x20000074ff047230 */ /* 0x021fe20000004100 */
        /* <DEDUP_REMOVED lines=11> */
.L_x_143:
[----:B------:R-:W-:Y:S05]  /*5a00*/  BSYNC B1 ;  /* 0x0000000000017941 */ /* 0x000fea0003800000 */
.L_x_142:
        /* <DEDUP_REMOVED lines=12> */
.L_x_145:
[----:B------:R-:W-:Y:S05]  /*5ad0*/  BSYNC B1 ;  /* 0x0000000000017941 */ /* 0x000fea0003800000 */
.L_x_144:
        /* <DEDUP_REMOVED lines=12> */
.L_x_147:
[----:B------:R-:W-:Y:S05]  /*5ba0*/  BSYNC B1 ;  /* 0x0000000000017941 */ /* 0x000fea0003800000 */
.L_x_146:
        /* <DEDUP_REMOVED lines=12> */
.L_x_149:
[----:B------:R-:W-:Y:S05]  /*5c70*/  BSYNC B1 ;  /* 0x0000000000017941 */ /* 0x000fea0003800000 */
.L_x_148:
        /* <DEDUP_REMOVED lines=12> */
.L_x_151:
[----:B------:R-:W-:Y:S05]  /*5d40*/  BSYNC B1 ;  /* 0x0000000000017941 */ /* 0x000fea0003800000 */
.L_x_150:
        /* <DEDUP_REMOVED lines=9> */
.L_x_153:
[----:B------:R-:W-:Y:S05]  /*5de0*/  BSYNC B1 ;  /* 0x0000000000017941 */ /* 0x000fea0003800000 */
.L_x_152:
        /* <DEDUP_REMOVED lines=12> */
.L_x_155:
[----:B------:R-:W-:Y:S05]  /*5eb0*/  BSYNC B1 ;  /* 0x0000000000017941 */ /* 0x000fea0003800000 */
.L_x_154:
[----:B------:R-:W-:Y:S05]  /*5ec0*/  @!P0 BRA `(.L_x_156) ;  /* 0x0000001400848947 */ /* 0x000fea0003800000 */
[----:B-----5:R-:W-:-:S05]  /*5ed0*/  HADD2.F32 R116, -RZ, R116.H0_H0 ;  /* 0x20000074ff747230 */ /* 0x020fca0000004100 */
[----:B------:R-:W-:-:S04]  /*5ee0*/  FMUL R116, R116, R91 ;  /* 0x0000005b74747220 */ /* 0x000fc80000400000 */
[----:B------:R-:W-:-:S05]  /*5ef0*/  FFMA R116, R55, R90, R116 ;  /* 0x0000005a37747223 */ /* 0x000fca0000000074 */
[----:B------:R-:W-:-:S05]  /*5f00*/  F2FP.F16.F32.PACK_AB R116, RZ, R116 ;  /* 0x00000074ff74723e */ /* 0x000fca00000000ff */
[----:B------:R0:W-:Y:S01]  /*5f10*/  STG.E.U16 desc[UR36][R6.64+0x72], R116 ;  /* 0x0000727406007986 */ /* 0x0001e2000c101524 */
[----:B------:R-:W-:Y:S05]  /*5f20*/  BRA `(.L_x_156) ;  /* 0x00000014006c7947 */ /* 0x000fea0003800000 */
.L_x_33:
[----:B------:R-:W-:Y:S01]  /*5f30*/  ULDC.64 UR4, c[0x0][0x5c0] ;  /* 0x0001700000047ab9 */ /* 0x000fe20000000a00 */
[-C--:B------:R-:W-:Y:S01]  /*5f40*/  FMUL R56, R56, R90.reuse ;  /* 0x0000005a38387220 */ /* 0x080fe20000400000 */
[----:B------:R-:W-:Y:S01]  /*5f50*/  LEA R10, P1, R112, UR4, 0x1 ;  /* 0x00000004700a7c11 */ /* 0x000fe2000f8208ff */
[----:B------:R-:W-:Y:S01]  /*5f60*/  IMAD.SHL.U32 R7, R96, 0x2, RZ ;  /* 0x0000000260077824 */ /* 0x000fe200078e00ff */
[----:B------:R-:W-:Y:S01]  /*5f70*/  ISETP.GT.AND P3, PT, R4, 0x1, PT ;  /* 0x000000010400780c */ /* 0x000fe20003f64270 */
[----:B------:R-:W-:Y:S01]  /*5f80*/  FMUL R57, R57, R90 ;  /* 0x0000005a39397220 */ /* 0x000fe20000400000 */
[----:B------:R-:W-:Y:S01]  /*5f90*/  F2FP.F16.F32.PACK_AB R56, RZ, R56 ;  /* 0x00000038ff38723e */ /* 0x000fe200000000ff */
[-C--:B------:R-:W-:Y:S01]  /*5fa0*/  FMUL R58, R58, R90.reuse ;  /* 0x0000005a3a3a7220 */ /* 0x080fe20000400000 */
[----:B------:R-:W-:Y:S01]  /*5fb0*/  LEA.HI.X R11, R112, UR5, R115, 0x1, P1 ;  /* 0x00000005700b7c11 */ /* 0x000fe200088f0c73 */
[-C--:B------:R-:W-:Y:S01]  /*5fc0*/  FMUL R59, R59, R90.reuse ;  /* 0x0000005a3b3b7220 */ /* 0x080fe20000400000 */
[----:B------:R-:W-:Y:S01]  /*5fd0*/  ISETP.GT.AND P1, PT, R3, RZ, P3 ;  /* 0x000000ff0300720c */ /* 0x000fe20001f24270 */
[----:B------:R-:W-:Y:S01]  /*5fe0*/  IMAD.SHL.U32 R23, R97, 0x2, RZ ;  /* 0x0000000261177824 */ /* 0x000fe200078e00ff */
[----:B------:R-:W-:Y:S01]  /*5ff0*/  ISETP.GT.AND P2, PT, R3, 0x8, P6 ;  /* 0x000000080300780c */ /* 0x000fe20003744270 */
[----:B------:R-:W-:Y:S01]  /*6000*/  @P0 STG.E.U16 desc[UR36][R10.64], R56 ;  /* 0x000000380a000986 */ /* 0x000fe2000c101524 */
[----:B------:R-:W-:Y:S01]  /*6010*/  SHF.L.U64.HI R5, R96, 0x1, R95 ;  /* 0x0000000160057819 */ /* 0x000fe2000001025f */
[----:B------:R-:W-:Y:S01]  /*6020*/  FMUL R60, R60, R90 ;  /* 0x0000005a3c3c7220 */ /* 0x000fe20000400000 */
[----:B------:R-:W-:Y:S01]  /*6030*/  IADD3 R8, P0, R7, R10, RZ ;  /* 0x0000000a07087210 */ /* 0x000fe20007f1e0ff */
[-C--:B------:R-:W-:Y:S01]  /*6040*/  FMUL R61, R61, R90.reuse ;  /* 0x0000005a3d3d7220 */ /* 0x080fe20000400000 */
[----:B------:R-:W-:Y:S01]  /*6050*/  F2FP.F16.F32.PACK_AB R57, RZ, R57 ;  /* 0x00000039ff39723e */ /* 0x000fe200000000ff */
[----:B------:R-:W-:Y:S01]  /*6060*/  FMUL R63, R63, R90 ;  /* 0x0000005a3f3f7220 */ /* 0x000fe20000400000 */
[----:B------:R-:W-:Y:S01]  /*6070*/  F2FP.F16.F32.PACK_AB R58, RZ, R58 ;  /* 0x0000003aff3a723e */ /* 0x000fe200000000ff */
[----:B------:R-:W-:Y:S01]  /*6080*/  IMAD.X R9, R5, 0x1, R11, P0 ;  /* 0x0000000105097824 */ /* 0x000fe200000e060b */
[----:B------:R-:W-:Y:S01]  /*6090*/  ISETP.GT.AND P0, PT, R3, 0x8, P3 ;  /* 0x000000080300780c */ /* 0x000fe20001f04270 */
[----:B------:R-:W-:Y:S01]  /*60a0*/  @P1 STG.E.U16 desc[UR36][R10.64+0x2], R57 ;  /* 0x000002390a001986 */ /* 0x000fe2000c101524 */
[----:B------:R-:W-:Y:S01]  /*60b0*/  F2FP.F16.F32.PACK_AB R59, RZ, R59 ;  /* 0x0000003bff3b723e */ /* 0x000fe200000000ff */
[----:B------:R-:W-:Y:S01]  /*60c0*/  FMUL R62, R62, R90 ;  /* 0x0000005a3e3e7220 */ /* 0x000fe20000400000 */
[----:B------:R-:W-:Y:S01]  /*60d0*/  SHF.L.U64.HI R13, R97, 0x1, R94 ;  /* 0x00000001610d7819 */ /* 0x000fe2000001025e */
[----:B------:R-:W-:Y:S01]  /*60e0*/  @P2 STG.E.U16 desc[UR36][R8.64], R58 ;  /* 0x0000003a08002986 */ /* 0x000fe2000c101524 */
[----:B------:R-:W-:Y:S01]  /*60f0*/  IADD3 R6, P1, P2, R23, R10, R7 ;  /* 0x0000000a17067210 */ /* 0x000fe20007a3e007 */
[-C--:B------:R-:W-:Y:S01]  /*6100*/  FMUL R64, R64, R90.reuse ;  /* 0x0000005a40407220 */ /* 0x080fe20000400000 */
[C---:B------:R-:W-:Y:S01]  /*6110*/  ISETP.GT.AND P4, PT, R4.reuse, 0x8, PT ;  /* 0x000000080400780c */ /* 0x040fe20003f84270 */
[-C--:B------:R-:W-:Y:S01]  /*6120*/  FMUL R65, R65, R90.reuse ;  /* 0x0000005a41417220 */ /* 0x080fe20000400000 */
[----:B------:R-:W-:Y:S01]  /*6130*/  ISETP.GT.AND P3, PT, R4, 0x9, PT ;  /* 0x000000090400780c */ /* 0x000fe20003f64270 */
[-C--:B------:R-:W-:Y:S01]  /*6140*/  FMUL R66, R66, R90.reuse ;  /* 0x0000005a42427220 */ /* 0x080fe20000400000 */
[----:B------:R-:W-:Y:S01]  /*6150*/  IADD3.X R7, R13, R11, R5, P1, P2 ;  /* 0x0000000b0d077210 */ /* 0x000fe20000fe4405 */
[----:B------:R-:W-:Y:S01]  /*6160*/  @P0 STG.E.U16 desc[UR36][R8.64+0x2], R59 ;  /* 0x0000023b08000986 */ /* 0x000fe2000c101524 */
[----:B------:R-:W-:Y:S01]  /*6170*/  ISETP.GT.AND P1, PT, R3, RZ, P4 ;  /* 0x000000ff0300720c */ /* 0x000fe20002724270 */
[-C--:B------:R-:W-:Y:S01]  /*6180*/  FMUL R67, R67, R90.reuse ;  /* 0x0000005a43437220 */ /* 0x080fe20000400000 */
[----:B------:R-:W-:Y:S01]  /*6190*/  ISETP.GT.AND P0, PT, R3, RZ, P3 ;  /* 0x000000ff0300720c */ /* 0x000fe20001f04270 */
[----:B------:R-:W-:Y:S01]  /*61a0*/  FMUL R68, R68, R90 ;  /* 0x0000005a44447220 */ /* 0x000fe20000400000 */
[----:B------:R-:W-:Y:S01]  /*61b0*/  F2FP.F16.F32.PACK_AB R60, RZ, R60 ;  /* 0x0000003cff3c723e */ /* 0x000fe200000000ff */
[-C--:B------:R-:W-:Y:S01]  /*61c0*/  FMUL R69, R69, R90.reuse ;  /* 0x0000005a45457220 */ /* 0x080fe20000400000 */
[----:B------:R-:W-:Y:S01]  /*61d0*/  F2FP.F16.F32.PACK_AB R61, RZ, R61 ;  /* 0x0000003dff3d723e */ /* 0x000fe200000000ff */
[-C--:B------:R-:W-:Y:S01]  /*61e0*/  FMUL R70, R70, R90.reuse ;  /* 0x0000005a46467220 */ /* 0x080fe20000400000 */
[----:B------:R-:W-:Y:S01]  /*61f0*/  F2FP.F16.F32.PACK_AB R63, RZ, R63 ;  /* 0x0000003fff3f723e */ /* 0x000fe200000000ff */
[----:B------:R-:W-:Y:S01]  /*6200*/  FMUL R71, R71, R90 ;  /* 0x0000005a47477220 */ /* 0x000fe20000400000 */
[----:B------:R-:W-:Y:S01]  /*6210*/  F2FP.F16.F32.PACK_AB R62, RZ, R62 ;  /* 0x0000003eff3e723e */ /* 0x000fe200000000ff */
[----:B------:R-:W-:Y:S01]  /*6220*/  FMUL R72, R72, R90 ;  /* 0x0000005a48487220 */ /* 0x000fe20000400000 */
[----:B------:R-:W-:Y:S01]  /*6230*/  F2FP.F16.F32.PACK_AB R64, RZ, R64 ;  /* 0x00000040ff40723e */ /* 0x000fe200000000ff */
[----:B------:R-:W-:Y:S01]  /*6240*/  @P1 STG.E.U16 desc[UR36][R10.64+0x10], R60 ;  /* 0x0000103c0a001986 */ /* 0x000fe2000c101524 */
[----:B------:R-:W-:Y:S01]  /*6250*/  ISETP.GT.AND P1, PT, R3, 0x8, P4 ;  /* 0x000000080300780c */ /* 0x000fe20002724270 */
[-C--:B------:R-:W-:Y:S01]  /*6260*/  FMUL R73, R73, R90.reuse ;  /* 0x0000005a49497220 */ /* 0x080fe20000400000 */
[----:B------:R-:W-:Y:S01]  /*6270*/  ISETP.GT.AND P2, PT, R4, 0x11, PT ;  /* 0x000000110400780c */ /* 0x000fe20003f44270 */
[----:B------:R-:W-:Y:S01]  /*6280*/  @P0 STG.E.U16 desc[UR36][R10.64+0x12], R61 ;  /* 0x0000123d0a000986 */ /* 0x000fe2000c101524 */
[----:B------:R-:W-:Y:S01]  /*6290*/  ISETP.GT.AND P0, PT, R3, 0x8, P3 ;  /* 0x000000080300780c */ /* 0x000fe20001f04270 */
[-C--:B------:R-:W-:Y:S01]  /*62a0*/  FMUL R74, R74, R90.reuse ;  /* 0x0000005a4a4a7220 */ /* 0x080fe20000400000 */
[----:B------:R-:W-:Y:S01]  /*62b0*/  ISETP.GT.AND P3, PT, R4, 0x10, PT ;  /* 0x000000100400780c */ /* 0x000fe20003f64270 */
[-C--:B------:R-:W-:Y:S01]  /*62c0*/  FMUL R75, R75, R90.reuse ;  /* 0x0000005a4b4b7220 */ /* 0x080fe20000400000 */
[----:B------:R-:W-:Y:S01]  /*62d0*/  F2FP.F16.F32.PACK_AB R65, RZ, R65 ;  /* 0x00000041ff41723e */ /* 0x000fe200000000ff */
[----:B------:R-:W-:Y:S01]  /*62e0*/  FMUL R76, R76, R90 ;  /* 0x0000005a4c4c7220 */ /* 0x000fe20000400000 */
[----:B------:R-:W-:Y:S01]  /*62f0*/  F2FP.F16.F32.PACK_AB R66, RZ, R66 ;  /* 0x00000042ff42723e */ /* 0x000fe200000000ff */
[----:B------:R-:W-:Y:S01]  /*6300*/  FMUL R77, R77, R90 ;  /* 0x0000005a4d4d7220 */ /* 0x000fe20000400000 */
[----:B------:R-:W-:Y:S01]  /*6310*/  F2FP.F16.F32.PACK_AB R67, RZ, R67 ;  /* 0x00000043ff43723e */ /* 0x000fe200000000ff */
[----:B------:R-:W-:Y:S01]  /*6320*/  @P1 STG.E.U16 desc[UR36][R8.64+0x10], R62 ;  /* 0x0000103e08001986 */ /* 0x000fe2000c101524 */
[----:B------:R-:W-:Y:S01]  /*6330*/  F2FP.F16.F32.PACK_AB R68, RZ, R68 ;  /* 0x00000044ff44723e */ /* 0x000fe200000000ff */
[-C--:B------:R-:W-:Y:S01]  /*6340*/  FMUL R78, R78, R90.reuse ;  /* 0x0000005a4e4e7220 */ /* 0x080fe20000400000 */
[----:B------:R-:W-:Y:S01]  /*6350*/  ISETP.GT.AND P1, PT, R4, 0x19, PT ;  /* 0x000000190400780c */ /* 0x000fe20003f24270 */
[----:B------:R-:W-:Y:S01]  /*6360*/  @P0 STG.E.U16 desc[UR36][R8.64+0x12], R63 ;  /* 0x0000123f08000986 */ /* 0x000fe2000c101524 */
[----:B------:R-:W-:Y:S01]  /*6370*/  ISETP.GT.AND P0, PT, R3, RZ, P3 ;  /* 0x000000ff0300720c */ /* 0x000fe20001f04270 */
[-C--:B------:R-:W-:Y:S01]  /*6380*/  FMUL R79, R79, R90.reuse ;  /* 0x0000005a4f4f7220 */ /* 0x080fe20000400000 */
[----:B------:R-:W-:Y:S01]  /*6390*/  F2FP.F16.F32.PACK_AB R69, RZ, R69 ;  /* 0x00000045ff45723e */ /* 0x000fe200000000ff */
[----:B------:R-:W-:Y:S01]  /*63a0*/  FMUL R80, R80, R90 ;  /* 0x0000005a50507220 */ /* 0x000fe20000400000 */
[----:B------:R-:W-:Y:S01]  /*63b0*/  F2FP.F16.F32.PACK_AB R70, RZ, R70 ;  /* 0x00000046ff46723e */ /* 0x000fe200000000ff */
        /* <DEDUP_REMOVED lines=8> */
[----:B------:R-:W-:Y:S01]  /*6440*/  @P0 STG.E.U16 desc[UR36][R10.64+0x20], R64 ;  /* 0x000020400a000986 */ /* 0x000fe2000c101524 */
[----:B------:R-:W-:Y:S01]  /*6450*/  ISETP.GT.AND P0, PT, R3, RZ, P2 ;  /* 0x000000ff0300720c */ /* 0x000fe20001704270 */
[-C--:B------:R-:W-:Y:S01]  /*6460*/  FMUL R85, R85, R90.reuse ;  /* 0x0000005a55557220 */ /* 0x080fe20000400000 */
[----:B------:R-:W-:Y:S01]  /*6470*/  F2FP.F16.F32.PACK_AB R75, RZ, R75 ;  /* 0x0000004bff4b723e */ /* 0x000fe200000000ff */
[-C--:B------:R-:W-:Y:S01]  /*6480*/  FMUL R86, R86, R90.reuse ;  /* 0x0000005a56567220 */ /* 0x080fe20000400000 */
[----:B------:R-:W-:Y:S01]  /*6490*/  ISETP.GT.AND P5, PT, R4, 0x28, PT ;  /* 0x000000280400780c */ /* 0x000fe20003fa4270 */
[----:B------:R-:W-:Y:S01]  /*64a0*/  FMUL R87, R87, R90 ;  /* 0x0000005a57577220 */ /* 0x000fe20000400000 */
[----:B------:R-:W-:Y:S01]  /*64b0*/  F2FP.F16.F32.PACK_AB R76, RZ, R76 ;  /* 0x0000004cff4c723e */ /* 0x000fe200000000ff */
[-C--:B------:R-:W-:Y:S01]  /*64c0*/  FMUL R24, R24, R90.reuse ;  /* 0x0000005a18187220 */ /* 0x080fe20000400000 */
[----:B------:R-:W-:Y:S01]  /*64d0*/  ISETP.GT.AND P4, PT, R4, 0x29, PT ;  /* 0x000000290400780c */ /* 0x000fe20003f84270 */
[-C--:B------:R-:W-:Y:S01]  /*64e0*/  FMUL R25, R25, R90.reuse ;  /* 0x0000005a19197220 */ /* 0x080fe20000400000 */
[----:B------:R-:W-:Y:S01]  /*64f0*/  F2FP.F16.F32.PACK_AB R77, RZ, R77 ;  /* 0x0000004dff4d723e */ /* 0x000fe200000000ff */
[----:B------:R-:W-:Y:S01]  /*6500*/  FMUL R26, R26, R90 ;  /* 0x0000005a1a1a7220 */ /* 0x000fe20000400000 */
[----:B------:R-:W-:Y:S01]  /*6510*/  F2FP.F16.F32.PACK_AB R78, RZ, R78 ;  /* 0x0000004eff4e723e */ /* 0x000fe200000000ff */
[----:B------:R-:W-:Y:S01]  /*6520*/  @P0 STG.E.U16 desc[UR36][R10.64+0x22], R65 ;  /* 0x000022410a000986 */ /* 0x000fe2000c101524 */
[----:B------:R-:W-:Y:S01]  /*6530*/  ISETP.GT.AND P0, PT, R3, 0x8, P3 ;  /* 0x000000080300780c */ /* 0x000fe20001f04270 */
[-C--:B------:R-:W-:Y:S01]  /*6540*/  FMUL R27, R27, R90.reuse ;  /* 0x0000005a1b1b7220 */ /* 0x080fe20000400000 */
[----:B------:R-:W-:Y:S01]  /*6550*/  F2FP.F16.F32.PACK_AB R79, RZ, R79 ;  /* 0x0000004fff4f723e */ /* 0x000fe200000000ff */
[-C--:B------:R-:W-:Y:S01]  /*6560*/  FMUL R28, R28, R90.reuse ;  /* 0x0000005a1c1c7220 */ /* 0x080fe20000400000 */
[----:B------:R-:W-:Y:S01]  /*6570*/  ISETP.GT.AND P3, PT, R4, 0x30, PT ;  /* 0x000000300400780c */ /* 0x000fe20003f64270 */
        /* <DEDUP_REMOVED lines=8> */
[----:B------:R-:W-:Y:S01]  /*6600*/  @P0 STG.E.U16 desc[UR36][R8.64+0x20], R66 ;  /* 0x0000204208000986 */ /* 0x000fe2000c101524 */
[----:B------:R-:W-:Y:S01]  /*6610*/  ISETP.GT.AND P0, PT, R3, 0x8, P2 ;  /* 0x000000080300780c */ /* 0x000fe20001704270 */
[-C--:B------:R-:W-:Y:S01]  /*6620*/  FMUL R33, R33, R90.reuse ;  /* 0x0000005a21217220 */ /* 0x080fe20000400000 */
[----:B------:R-:W-:Y:S01]  /*6630*/  ISETP.GT.AND P2, PT, R4, 0x18, PT ;  /* 0x000000180400780c */ /* 0x000fe20003f44270 */
[----:B------:R-:W-:Y:S01]  /*6640*/  FMUL R34, R34, R90 ;  /* 0x0000005a22227220 */ /* 0x000fe20000400000 */
[----:B------:R-:W-:Y:S01]  /*6650*/  F2FP.F16.F32.PACK_AB R84, RZ, R84 ;  /* 0x00000054ff54723e */ /* 0x000fe200000000ff */
[-C--:B------:R-:W-:Y:S01]  /*6660*/  FMUL R35, R35, R90.reuse ;  /* 0x0000005a23237220 */ /* 0x080fe20000400000 */
[----:B------:R-:W-:Y:S01]  /*6670*/  P2R R5, PR, RZ, 0x20 ;  /* 0x00000020ff057803 */ /* 0x000fe20000000000 */
[-C--:B------:R-:W-:Y:S01]  /*6680*/  FMUL R36, R36, R90.reuse ;  /* 0x0000005a24247220 */ /* 0x080fe20000400000 */
[----:B------:R-:W-:Y:S01]  /*6690*/  F2FP.F16.F32.PACK_AB R85, RZ, R85 ;  /* 0x00000055ff55723e */ /* 0x000fe200000000ff */
[----:B------:R-:W-:Y:S01]  /*66a0*/  FMUL R37, R37, R90 ;  /* 0x0000005a25257220 */ /* 0x000fe20000400000 */
[----:B------:R-:W-:Y:S01]  /*66b0*/  F2FP.F16.F32.PACK_AB R86, RZ, R86 ;  /* 0x00000056ff56723e */ /* 0x000fe200000000ff */
[-C--:B------:R-:W-:Y:S01]  /*66c0*/  FMUL R38, R38, R90.reuse ;  /* 0x0000005a26267220 */ /* 0x080fe20000400000 */
[----:B------:R-:W-:Y:S01]  /*66d0*/  F2FP.F16.F32.PACK_AB R87, RZ, R87 ;  /* 0x00000057ff57723e */ /* 0x000fe200000000ff */
[----:B------:R-:W-:Y:S01]  /*66e0*/  @P0 STG.E.U16 desc[UR36][R8.64+0x22], R67 ;  /* 0x0000224308000986 */ /* 0x000fe2000c101524 */
[----:B------:R-:W-:Y:S01]  /*66f0*/  ISETP.GT.AND P0, PT, R3, RZ, P2 ;  /* 0x000000ff0300720c */ /* 0x000fe20001704270 */
        /* <DEDUP_REMOVED lines=36> */
[----:B------:R-:W-:Y:S01]  /*6940*/  FMUL R55, R55, R90 ;  /* 0x0000005a37377220 */ /* 0x000fe20000400000 */
[----:B------:R-:W-:-:S02]  /*6950*/  F2FP.F16.F32.PACK_AB R39, RZ, R39 ;  /* 0x00000027ff27723e */ /* 0x000fc400000000ff */
[----:B------:R-:W-:Y:S01]  /*6960*/  F2FP.F16.F32.PACK_AB R40, RZ, R40 ;  /* 0x00000028ff28723e */ /* 0x000fe200000000ff */
[----:B------:R-:W-:Y:S01]  /*6970*/  @P0 STG.E.U16 desc[UR36][R8.64+0x30], R70 ;  /* 0x0000304608000986 */ /* 0x000fe2000c101524 */
[----:B------:R-:W-:Y:S02]  /*6980*/  ISETP.GT.AND P0, PT, R3, 0x8, P1 ;  /* 0x000000080300780c */ /* 0x000fe40000f04270 */
[----:B------:R-:W-:Y:S02]  /*6990*/  ISETP.GT.AND P1, PT, R4, 0x21, PT ;  /* 0x000000210400780c */ /* 0x000fe40003f24270 */
[----:B------:R-:W-:Y:S02]  /*69a0*/  F2FP.F16.F32.PACK_AB R41, RZ, R41 ;  /* 0x00000029ff29723e */ /* 0x000fe400000000ff */
[----:B------:R-:W-:Y:S02]  /*69b0*/  F2FP.F16.F32.PACK_AB R42, RZ, R42 ;  /* 0x0000002aff2a723e */ /* 0x000fe400000000ff */
[----:B------:R-:W-:-:S02]  /*69c0*/  F2FP.F16.F32.PACK_AB R43, RZ, R43 ;  /* 0x0000002bff2b723e */ /* 0x000fc400000000ff */
[----:B------:R-:W-:Y:S02]  /*69d0*/  F2FP.F16.F32.PACK_AB R44, RZ, R44 ;  /* 0x0000002cff2c723e */ /* 0x000fe400000000ff */
[----:B------:R-:W-:Y:S01]  /*69e0*/  F2FP.F16.F32.PACK_AB R45, RZ, R45 ;  /* 0x0000002dff2d723e */ /* 0x000fe200000000ff */
[----:B------:R-:W-:Y:S01]  /*69f0*/  @P0 STG.E.U16 desc[UR36][R8.64+0x32], R71 ;  /* 0x0000324708000986 */ /* 0x000fe2000c101524 */
[----:B------:R-:W-:Y:S02]  /*6a00*/  ISETP.GT.AND P0, PT, R3, RZ, P2 ;  /* 0x000000ff0300720c */ /* 0x000fe40001704270 */
[----:B------:R-:W-:Y:S02]  /*6a10*/  F2FP.F16.F32.PACK_AB R46, RZ, R46 ;  /* 0x0000002eff2e723e */ /* 0x000fe400000000ff */
[----:B------:R-:W-:Y:S02]  /*6a20*/  F2FP.F16.F32.PACK_AB R47, RZ, R47 ;  /* 0x0000002fff2f723e */ /* 0x000fe400000000ff */
[----:B------:R-:W-:-:S02]  /*6a30*/  F2FP.F16.F32.PACK_AB R48, RZ, R48 ;  /* 0x00000030ff30723e */ /* 0x000fc400000000ff */
[----:B------:R-:W-:Y:S02]  /*6a40*/  F2FP.F16.F32.PACK_AB R49, RZ, R49 ;  /* 0x00000031ff31723e */ /* 0x000fe400000000ff */
[----:B------:R-:W-:Y:S02]  /*6a50*/  F2FP.F16.F32.PACK_AB R50, RZ, R50 ;  /* 0x00000032ff32723e */ /* 0x000fe400000000ff */
[----:B------:R-:W-:Y:S01]  /*6a60*/  F2FP.F16.F32.PACK_AB R51, RZ, R51 ;  /* 0x00000033ff33723e */ /* 0x000fe200000000ff */
[----:B------:R-:W-:Y:S01]  /*6a70*/  @P0 STG.E.U16 desc[UR36][R10.64+0x40], R72 ;  /* 0x000040480a000986 */ /* 0x000fe2000c101524 */
[----:B------:R-:W-:Y:S02]  /*6a80*/  ISETP.GT.AND P0, PT, R3, RZ, P1 ;  /* 0x000000ff0300720c */ /* 0x000fe40000f04270 */
[----:B------:R-:W-:Y:S02]  /*6a90*/  F2FP.F16.F32.PACK_AB R52, RZ, R52 ;  /* 0x00000034ff34723e */ /* 0x000fe400000000ff */
[----:B------:R-:W-:-:S02]  /*6aa0*/  F2FP.F16.F32.PACK_AB R53, RZ, R53 ;  /* 0x00000035ff35723e */ /* 0x000fc400000000ff */
[----:B------:R-:W-:Y:S02]  /*6ab0*/  F2FP.F16.F32.PACK_AB R54, RZ, R54 ;  /* 0x00000036ff36723e */ /* 0x000fe400000000ff */
[----:B------:R-:W-:-:S05]  /*6ac0*/  F2FP.F16.F32.PACK_AB R55, RZ, R55 ;  /* 0x00000037ff37723e */ /* 0x000fca00000000ff */
[----:B------:R-:W-:Y:S01]  /*6ad0*/  @P0 STG.E.U16 desc[UR36][R10.64+0x42], R73 ;  /* 0x000042490a000986 */ /* 0x000fe2000c101524 */
[----:B------:R-:W-:Y:S02]  /*6ae0*/  ISETP.GT.AND P0, PT, R3, 0x8, P2 ;  /* 0x000000080300780c */ /* 0x000fe40001704270 */
[----:B------:R-:W-:-:S11]  /*6af0*/  ISETP.GT.AND P2, PT, R4, 0x38, PT ;  /* 0x000000380400780c */ /* 0x000fd60003f44270 */
[----:B------:R-:W-:Y:S01]  /*6b00*/  @P0 STG.E.U16 desc[UR36][R8.64+0x40], R74 ;  /* 0x0000404a08000986 */ /* 0x000fe2000c101524 */
[----:B------:R-:W-:-:S13]  /*6b10*/  ISETP.GT.AND P0, PT, R3, 0x8, P1 ;  /* 0x000000080300780c */ /* 0x000fda0000f04270 */
[----:B------:R-:W-:Y:S01]  /*6b20*/  @P0 STG.E.U16 desc[UR36][R8.64+0x42], R75 ;  /* 0x0000424b08000986 */ /* 0x000fe2000c101524 */
[----:B------:R-:W-:-:S13]  /*6b30*/  ISETP.GT.AND P0, PT, R3, RZ, P5 ;  /* 0x000000ff0300720c */ /* 0x000fda0002f04270 */
[----:B------:R-:W-:Y:S01]  /*6b40*/  @P0 STG.E.U16 desc[UR36][R10.64+0x50], R76 ;  /* 0x0000504c0a000986 */ /* 0x000fe2000c101524 */
[----:B------:R-:W-:-:S13]  /*6b50*/  ISETP.GT.AND P0, PT, R3, RZ, P4 ;  /* 0x000000ff0300720c */ /* 0x000fda0002704270 */
[----:B------:R-:W-:Y:S01]  /*6b60*/  @P0 STG.E.U16 desc[UR36][R10.64+0x52], R77 ;  /* 0x0000524d0a000986 */ /* 0x000fe2000c101524 */
[----:B------:R-:W-:-:S13]  /*6b70*/  ISETP.GT.AND P0, PT, R3, 0x8, P5 ;  /* 0x000000080300780c */ /* 0x000fda0002f04270 */
[----:B------:R-:W-:Y:S01]  /*6b80*/  @P0 STG.E.U16 desc[UR36][R8.64+0x50], R78 ;  /* 0x0000504e08000986 */ /* 0x000fe2000c101524 */
[----:B------:R-:W-:-:S13]  /*6b90*/  ISETP.GT.AND P0, PT, R3, 0x8, P4 ;  /* 0x000000080300780c */ /* 0x000fda0002704270 */
[----:B------:R-:W-:Y:S01]  /*6ba0*/  @P0 STG.E.U16 desc[UR36][R8.64+0x52], R79 ;  /* 0x0000524f08000986 */ /* 0x000fe2000c101524 */
[----:B------:R-:W-:-:S13]  /*6bb0*/  ISETP.GT.AND P0, PT, R3, RZ, P3 ;  /* 0x000000ff0300720c */ /* 0x000fda0001f04270 */
[----:B------:R-:W-:Y:S01]  /*6bc0*/  @P0 STG.E.U16 desc[UR36][R10.64+0x60], R80 ;  /* 0x000060500a000986 */ /* 0x000fe2000c101524 */
[----:B------:R-:W-:-:S04]  /*6bd0*/  ISETP.GT.AND P0, PT, R4, 0x31, PT ;  /* 0x000000310400780c */ /* 0x000fc80003f04270 */
[----:B------:R-:W-:-:S13]  /*6be0*/  ISETP.GT.AND P1, PT, R3, RZ, P0 ;  /* 0x000000ff0300720c */ /* 0x000fda0000724270 */
[----:B------:R-:W-:Y:S01]  /*6bf0*/  @P1 STG.E.U16 desc[UR36][R10.64+0x62], R81 ;  /* 0x000062510a001986 */ /* 0x000fe2000c101524 */
[----:B------:R-:W-:-:S13]  /*6c00*/  ISETP.GT.AND P1, PT, R3, 0x8, P3 ;  /* 0x000000080300780c */ /* 0x000fda0001f24270 */
[----:B------:R-:W-:Y:S01]  /*6c10*/  @P1 STG.E.U16 desc[UR36][R8.64+0x60], R82 ;  /* 0x0000605208001986 */ /* 0x000fe2000c101524 */
[----:B------:R-:W-:-:S13]  /*6c20*/  ISETP.GT.AND P1, PT, R3, 0x8, P0 ;  /* 0x000000080300780c */ /* 0x000fda0000724270 */
[----:B------:R-:W-:Y:S01]  /*6c30*/  @P1 STG.E.U16 desc[UR36][R8.64+0x62], R83 ;  /* 0x0000625308001986 */ /* 0x000fe2000c101524 */
[----:B------:R-:W-:-:S05]  /*6c40*/  IADD3 R14, P1, R23, R8, RZ ;  /* 0x00000008170e7210 */ /* 0x000fca0007f3e0ff */
[----:B------:R-:W-:Y:S01]  /*6c50*/  IMAD.X R15, R13, 0x1, R9, P1 ;  /* 0x000000010d0f7824 */ /* 0x000fe200008e0609 */
[----:B------:R-:W-:-:S13]  /*6c60*/  ISETP.GT.AND P1, PT, R3, RZ, P2 ;  /* 0x000000ff0300720c */ /* 0x000fda0001724270 */
[----:B------:R-:W-:Y:S01]  /*6c70*/  @P1 STG.E.U16 desc[UR36][R10.64+0x70], R84 ;  /* 0x000070540a001986 */ /* 0x000fe2000c101524 */
[----:B------:R-:W-:-:S05]  /*6c80*/  IADD3 R20, P1, R23, R8, RZ ;  /* 0x0000000817147210 */ /* 0x000fca0007f3e0ff */
[----:B------:R-:W-:Y:S01]  /*6c90*/  IMAD.X R21, R13, 0x1, R9, P1 ;  /* 0x000000010d157824 */ /* 0x000fe200008e0609 */
[----:B------:R-:W-:-:S05]  /*6ca0*/  IADD3 R12, P1, R23, R10, RZ ;  /* 0x0000000a170c7210 */ /* 0x000fca0007f3e0ff */
[----:B------:R-:W-:Y:S01]  /*6cb0*/  IMAD.X R13, R13, 0x1, R11, P1 ;  /* 0x000000010d0d7824 */ /* 0x000fe200008e060b */
[----:B------:R-:W-:-:S04]  /*6cc0*/  ISETP.GT.AND P1, PT, R4, 0x39, PT ;  /* 0x000000390400780c */ /* 0x000fc80003f24270 */
[----:B------:R-:W-:-:S13]  /*6cd0*/  ISETP.GT.AND P5, PT, R3, RZ, P1 ;  /* 0x000000ff0300720c */ /* 0x000fda0000fa4270 */
[----:B------:R-:W-:Y:S01]  /*6ce0*/  @P5 STG.E.U16 desc[UR36][R10.64+0x72], R85 ;  /* 0x000072550a005986 */ /* 0x000fe2000c101524 */
[----:B------:R-:W-:-:S13]  /*6cf0*/  ISETP.GT.AND P5, PT, R3, 0x8, P2 ;  /* 0x000000080300780c */ /* 0x000fda00017a4270 */
[----:B------:R-:W-:Y:S01]  /*6d00*/  @P5 STG.E.U16 desc[UR36][R8.64+0x70], R86 ;  /* 0x0000705608005986 */ /* 0x000fe2000c101524 */
[----:B------:R-:W-:-:S13]  /*6d10*/  ISETP.GT.AND P5, PT, R3, 0x8, P1 ;  /* 0x000000080300780c */ /* 0x000fda0000fa4270 */
[----:B------:R0:W-:Y:S01]  /*6d20*/  @P5 STG.E.U16 desc[UR36][R8.64+0x72], R87 ;  /* 0x0000725708005986 */ /* 0x0001e2000c101524 */
[C---:B------:R-:W-:Y:S02]  /*6d30*/  ISETP.GT.AND P5, PT, R3.reuse, 0x80, P6 ;  /* 0x000000800300780c */ /* 0x040fe400037a4270 */
[----:B------:R-:W-:-:S11]  /*6d40*/  ISETP.GT.AND P6, PT, R3, 0x88, P6 ;  /* 0x000000880300780c */ /* 0x000fd600037c4270 */
[----:B------:R-:W-:Y:S01]  /*6d50*/  @P5 STG.E.U16 desc[UR36][R12.64], R24 ;  /* 0x000000180c005986 */ /* 0x000fe2000c101524 */
[----:B------:R-:W-:-:S04]  /*6d60*/  ISETP.GT.AND P5, PT, R4, 0x1, PT ;  /* 0x000000010400780c */ /* 0x000fc80003fa4270 */
[----:B------:R-:W-:-:S13]  /*6d70*/  ISETP.GT.AND P5, PT, R3, 0x80, P5 ;  /* 0x000000800300780c */ /* 0x000fda0002fa4270 */
[----:B0-----:R-:W-:Y:S02]  /*6d80*/  @P5 IMAD.MOV.U32 R8, RZ, RZ, R12 ;  /* 0x000000ffff085224 */ /* 0x001fe400078e000c */
[----:B------:R-:W-:-:S05]  /*6d90*/  @P5 IMAD.MOV.U32 R9, RZ, RZ, R13 ;  /* 0x000000ffff095224 */ /* 0x000fca00078e000d */
[----:B------:R0:W-:Y:S01]  /*6da0*/  @P5 STG.E.U16 desc[UR36][R8.64+0x2], R25 ;  /* 0x0000021908005986 */ /* 0x0001e2000c101524 */
[----:B------:R-:W-:-:S03]  /*6db0*/  ISETP.NE.AND P5, PT, R5, RZ, PT ;  /* 0x000000ff0500720c */ /* 0x000fc60003fa5270 */
[----:B------:R-:W-:Y:S01]  /*6dc0*/  @P6 STG.E.U16 desc[UR36][R14.64], R26 ;  /* 0x0000001a0e006986 */ /* 0x000fe2000c101524 */
[----:B------:R-:W-:-:S04]  /*6dd0*/  ISETP.GT.AND P6, PT, R4, 0x1, PT ;  /* 0x000000010400780c */ /* 0x000fc80003fc4270 */
[----:B------:R-:W-:-:S13]  /*6de0*/  ISETP.GT.AND P6, PT, R3, 0x88, P6 ;  /* 0x000000880300780c */ /* 0x000fda00037c4270 */
[----:B------:R-:W-:Y:S01]  /*6df0*/  @P6 STG.E.U16 desc[UR36][R20.64+0x2], R27 ;  /* 0x0000021b14006986 */ /* 0x000fe2000c101524 */
[----:B------:R-:W-:-:S04]  /*6e00*/  ISETP.GT.AND P6, PT, R4, 0x8, PT ;  /* 0x000000080400780c */ /* 0x000fc80003fc4270 */
[----:B------:R-:W-:-:S13]  /*6e10*/  ISETP.GT.AND P6, PT, R3, 0x80, P6 ;  /* 0x000000800300780c */ /* 0x000fda00037c4270 */
[----:B0-----:R-:W-:Y:S02]  /*6e20*/  @P6 IMAD.MOV.U32 R8, RZ, RZ, R12 ;  /* 0x000000ffff086224 */ /* 0x001fe400078e000c */
[----:B------:R-:W-:-:S05]  /*6e30*/  @P6 IMAD.MOV.U32 R9, RZ, RZ, R13 ;  /* 0x000000ffff096224 */ /* 0x000fca00078e000d */
[----:B------:R0:W-:Y:S01]  /*6e40*/  @P6 STG.E.U16 desc[UR36][R8.64+0x10], R28 ;  /* 0x0000101c08006986 */ /* 0x0001e2000c101524 */
[----:B------:R-:W-:-:S04]  /*6e50*/  ISETP.GT.AND P6, PT, R4, 0x9, PT ;  /* 0x000000090400780c */ /* 0x000fc80003fc4270 */
[----:B------:R-:W-:-:S13]  /*6e60*/  ISETP.GT.AND P6, PT, R3, 0x80, P6 ;  /* 0x000000800300780c */ /* 0x000fda00037c4270 */
[----:B0-----:R-:W-:Y:S02]  /*6e70*/  @P6 IMAD.MOV.U32 R8, RZ, RZ, R12 ;  /* 0x000000ffff086224 */ /* 0x001fe400078e000c */
[----:B------:R-:W-:-:S05]  /*6e80*/  @P6 IMAD.MOV.U32 R9, RZ, RZ, R13 ;  /* 0x000000ffff096224 */ /* 0x000fca00078e000d */
[----:B------:R0:W-:Y:S01]  /*6e90*/  @P6 STG.E.U16 desc[UR36][R8.64+0x12], R29 ;  /* 0x0000121d08006986 */ /* 0x0001e2000c101524 */
[----:B------:R-:W-:-:S04]  /*6ea0*/  ISETP.GT.AND P6, PT, R4, 0x8, PT ;  /* 0x000000080400780c */ /* 0x000fc80003fc4270 */
[----:B------:R-:W-:-:S13]  /*6eb0*/  ISETP.GT.AND P6, PT, R3, 0x88, P6 ;  /* 0x000000880300780c */ /* 0x000fda00037c4270 */
        /* <DEDUP_REMOVED lines=45> */
[----:B------:R-:W-:Y:S01]  /*7190*/  @P6 STG.E.U16 desc[UR36][R8.64+0x42], R41 ;  /* 0x0000422908006986 */ /* 0x000fe2000c101524 */
[----:B------:R-:W-:-:S04]  /*71a0*/  ISETP.GT.AND P6, PT, R4, 0x20, PT ;  /* 0x000000200400780c */ /* 0x000fc80003fc4270 */
[----:B------:R-:W-:-:S13]  /*71b0*/  ISETP.GT.AND P6, PT, R3, 0x88, P6 ;  /* 0x000000880300780c */ /* 0x000fda00037c4270 */
[----:B------:R-:W-:Y:S01]  /*71c0*/  @P6 STG.E.U16 desc[UR36][R6.64+0x40], R42 ;  /* 0x0000402a06006986 */ /* 0x000fe2000c101524 */
[----:B------:R-:W-:-:S04]  /*71d0*/  ISETP.GT.AND P6, PT, R4, 0x21, PT ;  /* 0x000000210400780c */ /* 0x000fc80003fc4270 */
[----:B------:R-:W-:-:S13]  /*71e0*/  ISETP.GT.AND P6, PT, R3, 0x88, P6 ;  /* 0x000000880300780c */ /* 0x000fda00037c4270 */
[----:B------:R-:W-:Y:S02]  /*71f0*/  @P6 IMAD.MOV.U32 R4, RZ, RZ, R6 ;  /* 0x000000ffff046224 */ /* 0x000fe400078e0006 */
[----:B------:R-:W-:-:S05]  /*7200*/  @P6 IMAD.MOV.U32 R5, RZ, RZ, R7 ;  /* 0x000000ffff056224 */ /* 0x000fca00078e0007 */
[----:B------:R0:W-:Y:S01]  /*7210*/  @P6 STG.E.U16 desc[UR36][R4.64+0x42], R43 ;  /* 0x0000422b04006986 */ /* 0x0001e2000c101524 */
[C---:B------:R-:W-:Y:S02]  /*7220*/  ISETP.GT.AND P6, PT, R3.reuse, 0x80, P5 ;  /* 0x000000800300780c */ /* 0x040fe40002fc4270 */
[----:B------:R-:W-:-:S11]  /*7230*/  ISETP.GT.AND P5, PT, R3, 0x88, P5 ;  /* 0x000000880300780c */ /* 0x000fd60002fa4270 */
[----:B0-----:R-:W-:Y:S02]  /*7240*/  @P6 IMAD.MOV.U32 R4, RZ, RZ, R12 ;  /* 0x000000ffff046224 */ /* 0x001fe400078e000c */
[----:B------:R-:W-:-:S05]  /*7250*/  @P6 IMAD.MOV.U32 R5, RZ, RZ, R13 ;  /* 0x000000ffff056224 */ /* 0x000fca00078e000d */
[----:B------:R0:W-:Y:S01]  /*7260*/  @P6 STG.E.U16 desc[UR36][R4.64+0x50], R44 ;  /* 0x0000502c04006986 */ /* 0x0001e2000c101524 */
[C---:B------:R-:W-:Y:S02]  /*7270*/  ISETP.GT.AND P6, PT, R3.reuse, 0x80, P4 ;  /* 0x000000800300780c */ /* 0x040fe400027c4270 */
[----:B------:R-:W-:-:S11]  /*7280*/  ISETP.GT.AND P4, PT, R3, 0x88, P4 ;  /* 0x000000880300780c */ /* 0x000fd60002784270 */
[----:B0-----:R-:W-:Y:S02]  /*7290*/  @P6 IMAD.MOV.U32 R4, RZ, RZ, R12 ;  /* 0x000000ffff046224 */ /* 0x001fe400078e000c */
[----:B------:R-:W-:-:S05]  /*72a0*/  @P6 IMAD.MOV.U32 R5, RZ, RZ, R13 ;  /* 0x000000ffff056224 */ /* 0x000fca00078e000d */
[----:B------:R0:W-:Y:S02]  /*72b0*/  @P6 STG.E.U16 desc[UR36][R4.64+0x52], R45 ;  /* 0x0000522d04006986 */ /* 0x0001e4000c101524 */
[----:B0-----:R-:W-:Y:S02]  /*72c0*/  @P5 IMAD.MOV.U32 R4, RZ, RZ, R6 ;  /* 0x000000ffff045224 */ /* 0x001fe400078e0006 */
[----:B------:R-:W-:-:S05]  /*72d0*/  @P5 IMAD.MOV.U32 R5, RZ, RZ, R7 ;  /* 0x000000ffff055224 */ /* 0x000fca00078e0007 */
[----:B------:R0:W-:Y:S01]  /*72e0*/  @P5 STG.E.U16 desc[UR36][R4.64+0x50], R46 ;  /* 0x0000502e04005986 */ /* 0x0001e2000c101524 */
[C---:B------:R-:W-:Y:S02]  /*72f0*/  ISETP.GT.AND P5, PT, R3.reuse, 0x80, P3 ;  /* 0x000000800300780c */ /* 0x040fe40001fa4270 */
[----:B------:R-:W-:Y:S01]  /*7300*/  ISETP.GT.AND P3, PT, R3, 0x88, P3 ;  /* 0x000000880300780c */ /* 0x000fe20001f64270 */
        /* <DEDUP_REMOVED lines=17> */
[----:B------:R0:W-:Y:S02]  /*7420*/  @P3 STG.E.U16 desc[UR36][R4.64+0x60], R50 ;  /* 0x0000603204003986 */ /* 0x0001e4000c101524 */
[----:B0-----:R-:W-:Y:S02]  /*7430*/  @P0 IMAD.MOV.U32 R4, RZ, RZ, R6 ;  /* 0x000000ffff040224 */ /* 0x001fe400078e0006 */
[----:B------:R-:W-:-:S05]  /*7440*/  @P0 IMAD.MOV.U32 R5, RZ, RZ, R7 ;  /* 0x000000ffff050224 */ /* 0x000fca00078e0007 */
[----:B------:R0:W-:Y:S02]  /*7450*/  @P0 STG.E.U16 desc[UR36][R4.64+0x62], R51 ;  /* 0x0000623304000986 */ /* 0x0001e4000c101524 */
[----:B0-----:R-:W-:Y:S02]  /*7460*/  @P5 IMAD.MOV.U32 R4, RZ, RZ, R12 ;  /* 0x000000ffff045224 */ /* 0x001fe400078e000c */
[----:B------:R-:W-:-:S05]  /*7470*/  @P5 IMAD.MOV.U32 R5, RZ, RZ, R13 ;  /* 0x000000ffff055224 */ /* 0x000fca00078e000d */
[----:B------:R0:W-:Y:S04]  /*7480*/  @P5 STG.E.U16 desc[UR36][R4.64+0x70], R52 ;  /* 0x0000703404005986 */ /* 0x0001e8000c101524 */
[----:B------:R1:W-:Y:S01]  /*7490*/  @P4 STG.E.U16 desc[UR36][R12.64+0x72], R53 ;  /* 0x000072350c004986 */ /* 0x0003e2000c101524 */
[----:B0-----:R-:W-:Y:S02]  /*74a0*/  @P2 IMAD.MOV.U32 R4, RZ, RZ, R6 ;  /* 0x000000ffff042224 */ /* 0x001fe400078e0006 */
[----:B------:R-:W-:-:S05]  /*74b0*/  @P2 IMAD.MOV.U32 R5, RZ, RZ, R7 ;  /* 0x000000ffff052224 */ /* 0x000fca00078e0007 */
[----:B------:R1:W-:Y:S04]  /*74c0*/  @P2 STG.E.U16 desc[UR36][R4.64+0x70], R54 ;  /* 0x0000703604002986 */ /* 0x0003e8000c101524 */
[----:B------:R1:W-:Y:S02]  /*74d0*/  @P1 STG.E.U16 desc[UR36][R6.64+0x72], R55 ;  /* 0x0000723706001986 */ /* 0x0003e4000c101524 */
.L_x_156:
[----:B------:R-:W-:Y:S05]  /*74e0*/  BSYNC B0 ;  /* 0x0000000000007941 */ /* 0x000fea0003800000 */
.L_x_32:
[----:B------:R-:W-:Y:S01]  /*74f0*/  IADD3 R16, P0, R16, UR38, RZ ;  /* 0x0000002610107c10 */ /* 0x000fe2000ff1e0ff */
[----:B------:R-:W-:Y:S01]  /*7500*/  ULDC.64 UR4, c[0x0][0x650] ;  /* 0x0001940000047ab9 */ /* 0x000fe20000000a00 */
[----:B------:R-:W-:Y:S01]  /*7510*/  PRMT R3, RZ, 0x7610, R3 ;  /* 0x00007610ff037816 */ /* 0x000fe20000000003 */
[----:B------:R-:W-:Y:S01]  /*7520*/  IMAD.MOV.U32 R103, RZ, RZ, -0x1 ;  /* 0xffffffffff677424 */ /* 0x000fe200078e00ff */
[----:B------:R-:W-:Y:S01]  /*7530*/  IADD3.X R17, R17, UR41, RZ, P0, !PT ;  /* 0x0000002911117c10 */ /* 0x000fe200087fe4ff */
[----:B------:R-:W-:Y:S01]  /*7540*/  IMAD.MOV.U32 R23, RZ, RZ, -0x1 ;  /* 0xffffffffff177424 */ /* 0x000fe200078e00ff */
[----:B------:R-:W-:-:S04]  /*7550*/  ISETP.GE.U32.AND P0, PT, R16, UR4, PT ;  /* 0x0000000410007c0c */ /* 0x000fc8000bf06070 */
[----:B------:R-:W-:-:S13]  /*7560*/  ISETP.GE.U32.AND.EX P0, PT, R17, UR5, PT, P0 ;  /* 0x0000000511007c0c */ /* 0x000fda000bf06100 */
[----:B------:R-:W-:Y:S05]  /*7570*/  @P0 BRA `(.L_x_157) ;  /* 0x00000004004c0947 */ /* 0x000fea0003800000 */
[----:B----4-:R-:W4:Y:S01]  /*7580*/  LDC.64 R10, c[0x0][0x628] ;  /* 0x00018a00ff0a7b82 */ /* 0x010f220000000a00 */
[----:B01----:R-:W0:Y:S01]  /*7590*/  S2R R12, SR_CTAID.X ;  /* 0x00000000000c7919 */ /* 0x003e220000002500 */
[----:B------:R-:W-:Y:S02]  /*75a0*/  IMAD.MOV.U32 R8, RZ, RZ, R16 ;  /* 0x000000ffff087224 */ /* 0x000fe400078e0010 */
[----:B------:R-:W-:Y:S01]  /*75b0*/  IMAD.MOV.U32 R9, RZ, RZ, R17 ;  /* 0x000000ffff097224 */ /* 0x000fe200078e0011 */
[----:B------:R-:W1:Y:S03]  /*75c0*/  S2R R20, SR_CTAID.Y ;  /* 0x0000000000147919 */ /* 0x000e660000002600 */
[----:B------:R-:W0:Y:S08]  /*75d0*/  LDC R0, c[0x0][0x630] ;  /* 0x00018c00ff007b82 */ /* 0x000e300000000800 */
[----:B------:R-:W0:Y:S01]  /*75e0*/  LDC.64 R14, c[0x0][0x620] ;  /* 0x00018800ff0e7b82 */ /* 0x000e220000000a00 */
[----:B----4-:R-:W-:-:S04]  /*75f0*/  ISETP.NE.U32.AND P0, PT, R10, RZ, PT ;  /* 0x000000ff0a00720c */ /* 0x010fc80003f05070 */
[----:B------:R-:W-:-:S13]  /*7600*/  ISETP.NE.AND.EX P0, PT, R11, RZ, PT, P0 ;  /* 0x000000ff0b00720c */ /* 0x000fda0003f05300 */
[----:B01----:R-:W-:Y:S05]  /*7610*/  @!P0 BRA `(.L_x_158) ;  /* 0x0000000000288947 */ /* 0x003fea0003800000 */
        /* <DEDUP_REMOVED lines=10> */
.L_x_158:
[-CC-:B------:R-:W-:Y:S01]  /*76c0*/  SHF.R.U64 R23, R8, R0.reuse, R9.reuse ;  /* 0x0000000008177219 */ /* 0x180fe20000001209 */
[----:B------:R-:W0:Y:S01]  /*76d0*/  LDC.64 R26, c[0x0][0x640] ;  /* 0x00019000ff1a7b82 */ /* 0x000e220000000a00 */
[----:B------:R-:W-:Y:S01]  /*76e0*/  SHF.R.U32.HI R0, RZ, R0, R9 ;  /* 0x00000000ff007219 */ /* 0x000fe20000011609 */
[----:B------:R-:W-:Y:S01]  /*76f0*/  ULDC UR4, c[0x0][0x150] ;  /* 0x0000540000047ab9 */ /* 0x000fe20000000800 */
[----:B------:R-:W-:Y:S02]  /*7700*/  IADD3 R3, P0, RZ, -R23, RZ ;  /* 0x80000017ff037210 */ /* 0x000fe40007f1e0ff */
[----:B------:R-:W-:-:S03]  /*7710*/  I2FP.F32.U32 R7, R12 ;  /* 0x0000000c00077245 */ /* 0x000fc60000201000 */
[----:B------:R-:W1:Y:S01]  /*7720*/  LDC R6, c[0x0][0x618] ;  /* 0x00018600ff067b82 */ /* 0x000e620000000800 */
[----:B------:R-:W-:Y:S02]  /*7730*/  IMAD.X R5, RZ, RZ, ~R0, P0 ;  /* 0x000000ffff057224 */ /* 0x000fe400000e0e00 */
[----:B------:R-:W-:Y:S01]  /*7740*/  FMUL R7, R7, UR4 ;  /* 0x0000000407077c20 */ /* 0x000fe20008400000 */
[----:B------:R-:W-:Y:S01]  /*7750*/  ULDC UR4, c[0x0][0x154] ;  /* 0x0000550000047ab9 */ /* 0x000fe20000000800 */
[-C--:B------:R-:W-:Y:S02]  /*7760*/  IMAD R0, R5, R14.reuse, RZ ;  /* 0x0000000e05007224 */ /* 0x080fe400078e02ff */
[C---:B------:R-:W-:Y:S01]  /*7770*/  IMAD.WIDE.U32 R4, R3.reuse, R14, R16 ;  /* 0x0000000e03047225 */ /* 0x040fe200078e0010 */
[----:B------:R-:W4:Y:S01]  /*7780*/  LDC R11, c[0x0][0x608] ;  /* 0x00018200ff0b7b82 */ /* 0x000f220000000800 */
[----:B------:R-:W2:Y:S02]  /*7790*/  F2I.U32.TRUNC.NTZ R7, R7 ;  /* 0x0000000700077305 */ /* 0x000ea4000020f000 */
[----:B------:R-:W-:-:S04]  /*77a0*/  IMAD R3, R3, R15, R0 ;  /* 0x0000000f03037224 */ /* 0x000fc800078e0200 */
[----:B------:R-:W-:Y:S01]  /*77b0*/  IMAD.IADD R3, R5, 0x1, R3 ;  /* 0x0000000105037824 */ /* 0x000fe200078e0203 */
[----:B------:R-:W3:Y:S01]  /*77c0*/  LDC R8, c[0x0][0x658] ;  /* 0x00019600ff087b82 */ /* 0x000ee20000000800 */
[----:B------:R-:W-:Y:S02]  /*77d0*/  I2FP.F32.U32 R5, R20 ;  /* 0x0000001400057245 */ /* 0x000fe40000201000 */
[----:B0-----:R-:W-:-:S04]  /*77e0*/  ISETP.NE.U32.AND P0, PT, R26, RZ, PT ;  /* 0x000000ff1a00720c */ /* 0x001fc80003f05070 */
[----:B------:R-:W-:Y:S01]  /*77f0*/  ISETP.NE.AND.EX P0, PT, R27, RZ, PT, P0 ;  /* 0x000000ff1b00720c */ /* 0x000fe20003f05300 */
[----:B------:R-:W0:Y:S01]  /*7800*/  LDC R9, c[0x0][0x144] ;  /* 0x00005100ff097b82 */ /* 0x000e220000000800 */
[-C--:B-1----:R-:W-:Y:S01]  /*7810*/  SHF.R.U32.HI R0, RZ, R6.reuse, R3 ;  /* 0x00000006ff007219 */ /* 0x082fe20000011603 */
[----:B--2---:R-:W-:Y:S01]  /*7820*/  IMAD.MOV R7, RZ, RZ, -R7 ;  /* 0x000000ffff077224 */ /* 0x004fe200078e0a07 */
[----:B------:R-:W-:Y:S01]  /*7830*/  SHF.R.U64 R13, R4, R6, R3 ;  /* 0x00000006040d7219 */ /* 0x000fe20000001203 */
[----:B------:R-:W-:-:S04]  /*7840*/  FMUL R6, R5, UR4 ;  /* 0x0000000405067c20 */ /* 0x000fc80008400000 */
[----:B------:R-:W1:Y:S01]  /*7850*/  LDC R21, c[0x0][0x148] ;  /* 0x00005200ff157b82 */ /* 0x000e620000000800 */
[-CC-:B----4-:R-:W-:Y:S02]  /*7860*/  SHF.R.U64 R10, R13, R11.reuse, R0.reuse ;  /* 0x0000000b0d0a7219 */ /* 0x190fe40000001200 */
[----:B------:R-:W-:Y:S02]  /*7870*/  SHF.R.U32.HI R3, RZ, R11, R0 ;  /* 0x0000000bff037219 */ /* 0x000fe40000011600 */
[----:B------:R2:W4:Y:S03]  /*7880*/  F2I.U32.TRUNC.NTZ R0, R6 ;  /* 0x0000000600007305 */ /* 0x000526000020f000 */
[----:B------:R-:W1:Y:S01]  /*7890*/  LDC R14, c[0x0][0x648] ;  /* 0x00019200ff0e7b82 */ /* 0x000e620000000800 */
[-CC-:B---3--:R-:W-:Y:S02]  /*78a0*/  SHF.R.U64 R15, R10, R8.reuse, R3.reuse ;  /* 0x000000080a0f7219 */ /* 0x188fe40000001203 */
[----:B------:R-:W-:-:S03]  /*78b0*/  SHF.R.U32.HI R5, RZ, R8, R3 ;  /* 0x00000008ff057219 */ /* 0x000fc60000011603 */
[----:B------:R-:W-:Y:S02]  /*78c0*/  IMAD.MOV.U32 R4, RZ, RZ, R15 ;  /* 0x000000ffff047224 */ /* 0x000fe400078e000f */
[----:B------:R-:W3:Y:S01]  /*78d0*/  LDC R24, c[0x0][0x638] ;  /* 0x00018e00ff187b82 */ /* 0x000ee20000000800 */
[----:B0-----:R-:W-:-:S07]  /*78e0*/  IMAD R25, R9, R7, R12 ;  /* 0x0000000709197224 */ /* 0x001fce00078e020c */
[----:B------:R-:W0:Y:S08]  /*78f0*/  LDC R28, c[0x0][0x610] ;  /* 0x00018400ff1c7b82 */ /* 0x000e300000000800 */
[----:B------:R-:W0:Y:S01]  /*7900*/  LDC R29, c[0x0][0x600] ;  /* 0x00018000ff1d7b82 */ /* 0x000e220000000800 */
[----:B--2-4-:R-:W-:Y:S05]  /*7910*/  @!P0 BRA `(.L_x_159) ;  /* 0x0000000000288947 */ /* 0x014fea0003800000 */
[----:B------:R-:W2:Y:S02]  /*7920*/  LDC R4, c[0x0][0x64c] ;  /* 0x00019300ff047b82 */ /* 0x000ea40000000800 */
[----:B--2---:R-:W-:-:S05]  /*7930*/  IADD3 R3, P0, R15, R4, RZ ;  /* 0x000000040f037210 */ /* 0x004fca0007f1e0ff */
        /* <DEDUP_REMOVED lines=8> */
.L_x_159:
[----:B------:R-:W-:Y:S02]  /*79c0*/  ISETP.NE.AND P0, PT, R2, 0x1, PT ;  /* 0x000000010200780c */ /* 0x000fe40003f05270 */
[----:B-1----:R-:W-:Y:S01]  /*79d0*/  SHF.R.U64 R3, R4, R14, R5 ;  /* 0x0000000e04037219 */ /* 0x002fe20000001205 */
[----:B------:R-:W-:Y:S01]  /*79e0*/  IMAD.MOV R5, RZ, RZ, -R0 ;  /* 0x000000ffff057224 */ /* 0x000fe200078e0a00 */
[----:B------:R-:W-:Y:S02]  /*79f0*/  LOP3.LUT R0, R10, R101, RZ, 0xc0, !PT ;  /* 0x000000650a007212 */ /* 0x000fe400078ec0ff */
[----:B------:R-:W-:Y:S01]  /*7a00*/  LOP3.LUT R6, R13, R100, RZ, 0xc0, !PT ;  /* 0x000000640d067212 */ /* 0x000fe200078ec0ff */
[----:B------:R-:W-:Y:S02]  /*7a10*/  IMAD.MOV R4, RZ, RZ, -R3 ;  /* 0x000000ffff047224 */ /* 0x000fe400078e0a03 */
[----:B------:R-:W-:Y:S02]  /*7a20*/  IMAD R0, R93, R3, R0 ;  /* 0x000000035d007224 */ /* 0x000fe400078e0200 */
[----:B---3--:R-:W-:-:S02]  /*7a30*/  IMAD R3, R4, R24, R15 ;  /* 0x0000001804037224 */ /* 0x008fc400078e020f */
[----:B------:R-:W-:Y:S02]  /*7a40*/  @P0 IMAD R25, R21, R5, R20 ;  /* 0x0000000515190224 */ /* 0x000fe400078e0214 */
[----:B0-----:R-:W-:Y:S02]  /*7a50*/  IMAD R5, R3, R29, R6 ;  /* 0x0000001d03057224 */ /* 0x001fe400078e0206 */
[----:B------:R-:W-:Y:S02]  /*7a60*/  IMAD R0, R0, R28, R25 ;  /* 0x0000001c00007224 */ /* 0x000fe400078e0219 */
[----:B------:R-:W-:-:S03]  /*7a70*/  IMAD.MOV.U32 R4, RZ, RZ, 0x1 ;  /* 0x00000001ff047424 */ /* 0x000fc600078e00ff */
[----:B------:R-:W-:Y:S02]  /*7a80*/  SEL R103, R5, R0, !P0 ;  /* 0x0000000005677207 */ /* 0x000fe40004000000 */
[----:B------:R-:W-:Y:S02]  /*7a90*/  PRMT R3, R4, 0x7610, R3 ;  /* 0x0000761004037816 */ /* 0x000fe40000000003 */
[----:B------:R-:W-:-:S07]  /*7aa0*/  SEL R0, R0, R5, !P0 ;  /* 0x0000000500007207 */ /* 0x000fce0004000000 */
.L_x_157:
[----:B------:R-:W-:Y:S01]  /*7ab0*/  UIADD3 UR42, UR43, UR42, URZ ;  /* 0x0000002a2b2a7290 */ /* 0x000fe2000fffe03f */
[----:B------:R-:W-:Y:S01]  /*7ac0*/  LOP3.LUT P0, RZ, R3, 0xff, RZ, 0xc0, !PT ;  /* 0x000000ff03ff7812 */ /* 0x000fe2000780c0ff */
[----:B------:R-:W-:Y:S02]  /*7ad0*/  IMAD.MOV.U32 R111, RZ, RZ, R0 ;  /* 0x000000ffff6f7224 */ /* 0x000fe400078e0000 */
[----:B------:R-:W-:Y:S02]  /*7ae0*/  USHF.R.U32.HI UR4, URZ, 0x1, UR42 ;  /* 0x000000013f047899 */ /* 0x000fe4000801162a */
[----:B------:R-:W-:Y:S02]  /*7af0*/  UISETP.GT.U32.AND UP1, UPT, UR42, 0x1, UPT ;  /* 0x000000012a00788c */ /* 0x000fe4000bf24070 */
[----:B------:R-:W-:Y:S02]  /*7b00*/  ULOP3.LUT UR4, UR4, 0x1, URZ, 0xc0, !UPT ;  /* 0x0000000104047892 */ /* 0x000fe4000f8ec03f */
[----:B------:R-:W-:-:S02]  /*7b10*/  UISETP.LT.U32.AND UP1, UPT, UR43, 0x2, UP1 ;  /* 0x000000022b00788c */ /* 0x000fc40008f21070 */
[----:B------:R-:W-:Y:S02]  /*7b20*/  UISETP.NE.U32.AND UP0, UPT, UR4, 0x1, UPT ;  /* 0x000000010400788c */ /* 0x000fe4000bf05070 */
[----:B------:R-:W-:Y:S02]  /*7b30*/  USEL UR5, URZ, 0x1, !UP1 ;  /* 0x000000013f057887 */ /* 0x000fe4000c800000 */
[----:B------:R-:W-:Y:S02]  /*7b40*/  UISETP.GT.U32.AND UP0, UPT, UR43, 0x1, !UP0 ;  /* 0x000000012b00788c */ /* 0x000fe4000c704070 */
[----:B------:R-:W-:Y:S02]  /*7b50*/  ULOP3.LUT UR42, UR42, 0x1, URZ, 0xc0, !UPT ;  /* 0x000000012a2a7892 */ /* 0x000fe4000f8ec03f */
[----:B------:R-:W-:-:S04]  /*7b60*/  USEL UR4, URZ, 0x1, !UP0 ;  /* 0x000000013f047887 */ /* 0x000fc8000c000000 */
[----:B------:R-:W-:Y:S01]  /*7b70*/  ULOP3.LUT UR40, UR4, UR40, UR5, 0x96, !UPT ;  /* 0x0000002804287292 */ /* 0x000fe2000f8e9605 */
[----:B------:R-:W-:Y:S11]  /*7b80*/  @P0 BRA `(.L_x_160) ;  /* 0xffffff98003c0947 */ /* 0x000ff6000383ffff */
[----:B------:R-:W-:Y:S05]  /*7b90*/  EXIT ;  /* 0x000000000000794d */ /* 0x000fea0003800000 */
.L_x_7:
        /* <DEDUP_REMOVED lines=26> */
.L_x_162:
[----:B------:R-:W0:Y:S01]  /*7d40*/  LDC.64 R28, c[0x0][0x640] ;  /* 0x00019000ff1c7b82 */ /* 0x000e220000000a00 */
[-CC-:B------:R-:W-:Y:S01]  /*7d50*/  SHF.R.U64 R22, R14, R6.reuse, R15.reuse ;  /* 0x000000060e167219 */ /* 0x180fe2000000120f */
[----:B------:R-:W-:Y:S01]  /*7d60*/  IMAD.MOV.U32 R30, RZ, RZ, 0x1 ;  /* 0x00000001ff1e7424 */ /* 0x000fe200078e00ff */
[----:B------:R-:W-:Y:S02]  /*7d70*/  SHF.R.U32.HI R6, RZ, R6, R15 ;  /* 0x00000006ff067219 */ /* 0x000fe4000001160f */
[----:B------:R-:W-:-:S03]  /*7d80*/  IADD3 R13, P0, RZ, -R22, RZ ;  /* 0x80000016ff0d7210 */ /* 0x000fc60007f1e0ff */
[----:B------:R-:W1:Y:S02]  /*7d90*/  LDC R12, c[0x0][0x618] ;  /* 0x00018600ff0c7b82 */ /* 0x000e640000000800 */
[----:B------:R-:W-:-:S04]  /*7da0*/  IMAD.X R11, RZ, RZ, ~R6, P0 ;  /* 0x000000ffff0b7224 */ /* 0x000fc800000e0e06 */
[-C--:B------:R-:W-:Y:S02]  /*7db0*/  IMAD R6, R11, R26.reuse, RZ ;  /* 0x0000001a0b067224 */ /* 0x080fe400078e02ff */
[----:B------:R-:W2:Y:S01]  /*7dc0*/  LDC R14, c[0x0][0x608] ;  /* 0x00018200ff0e7b82 */ /* 0x000ea20000000800 */
[----:B------:R-:W-:-:S04]  /*7dd0*/  IMAD.WIDE.U32 R10, R13, R26, R16 ;  /* 0x0000001a0d0a7225 */ /* 0x000fc800078e0010 */
[----:B------:R-:W-:-:S03]  /*7de0*/  IMAD R13, R13, R27, R6 ;  /* 0x0000001b0d0d7224 */ /* 0x000fc600078e0206 */
[----:B------:R-:W3:Y:S01]  /*7df0*/  LDC R25, c[0x0][0x658] ;  /* 0x00019600ff197b82 */ /* 0x000ee20000000800 */
[----:B------:R-:W-:Y:S01]  /*7e00*/  IMAD.IADD R11, R11, 0x1, R13 ;  /* 0x000000010b0b7824 */ /* 0x000fe200078e020d */
[----:B0-----:R-:W-:-:S04]  /*7e10*/  ISETP.NE.U32.AND P0, PT, R28, RZ, PT ;  /* 0x000000ff1c00720c */ /* 0x001fc80003f05070 */
[----:B------:R-:W-:Y:S02]  /*7e20*/  ISETP.NE.AND.EX P0, PT, R29, RZ, PT, P0 ;  /* 0x000000ff1d00720c */ /* 0x000fe40003f05300 */
[----:B------:R-:W0:Y:S01]  /*7e30*/  LDC R20, c[0x0][0x600] ;  /* 0x00018000ff147b82 */ /* 0x000e220000000800 */
[-CC-:B-1----:R-:W-:Y:S01]  /*7e40*/  SHF.R.U64 R8, R10, R12.reuse, R11.reuse ;  /* 0x0000000c0a087219 */ /* 0x182fe2000000120b */
[----:B------:R-:W-:Y:S01]  /*7e50*/  IMAD.MOV.U32 R10, RZ, RZ, -0x1 ;  /* 0xffffffffff0a7424 */ /* 0x000fe200078e00ff */
[----:B------:R-:W-:-:S05]  /*7e60*/  SHF.R.U32.HI R11, RZ, R12, R11 ;  /* 0x0000000cff0b7219 */ /* 0x000fca000001160b */
[----:B------:R-:W1:Y:S01]  /*7e70*/  LDC R26, c[0x0][0x648] ;  /* 0x00019200ff1a7b82 */ /* 0x000e620000000800 */
[-CC-:B--2---:R-:W-:Y:S02]  /*7e80*/  SHF.R.U64 R21, R8, R14.reuse, R11.reuse ;  /* 0x0000000e08157219 */ /* 0x184fe4000000120b */
[----:B------:R-:W-:-:S05]  /*7e90*/  SHF.R.U32.HI R6, RZ, R14, R11 ;  /* 0x0000000eff067219 */ /* 0x000fca000001160b */
[----:B------:R-:W2:Y:S01]  /*7ea0*/  LDC R27, c[0x0][0x638] ;  /* 0x00018e00ff1b7b82 */ /* 0x000ea20000000800 */
[-C--:B---3--:R-:W-:Y:S02]  /*7eb0*/  SHF.L.U32 R10, R10, R25.reuse, RZ ;  /* 0x000000190a0a7219 */ /* 0x088fe400000006ff */
[-CC-:B------:R-:W-:Y:S02]  /*7ec0*/  SHF.R.U64 R23, R21, R25.reuse, R6.reuse ;  /* 0x0000001915177219 */ /* 0x180fe40000001206 */
[----:B------:R-:W-:Y:S02]  /*7ed0*/  LOP3.LUT R32, RZ, R10, RZ, 0x33, !PT ;  /* 0x0000000aff207212 */ /* 0x000fe400078e33ff */
[----:B------:R-:W-:Y:S01]  /*7ee0*/  SHF.R.U32.HI R11, RZ, R25, R6 ;  /* 0x00000019ff0b7219 */ /* 0x000fe20000011606 */
[----:B------:R-:W3:Y:S01]  /*7ef0*/  LDC R31, c[0x0][0x610] ;  /* 0x00018400ff1f7b82 */ /* 0x000ee20000000800 */
[----:B------:R-:W-:Y:S01]  /*7f00*/  IMAD.MOV.U32 R10, RZ, RZ, R23 ;  /* 0x000000ffff0a7224 */ /* 0x000fe200078e0017 */
[----:B------:R-:W-:Y:S06]  /*7f10*/  @!P0 BRA `(.L_x_163) ;  /* 0x0000000000288947 */ /* 0x000fec0003800000 */
        /* <DEDUP_REMOVED lines=10> */
.L_x_163:
[----:B------:R-:W-:Y:S02]  /*7fc0*/  ISETP.NE.AND P0, PT, R2, 0x1, PT ;  /* 0x000000010200780c */ /* 0x000fe40003f05270 */
[----:B-1----:R-:W-:Y:S01]  /*7fd0*/  SHF.R.U64 R6, R10, R26, R11 ;  /* 0x0000001a0a067219 */ /* 0x002fe2000000120b */
[----:B0-----:R-:W-:Y:S01]  /*7fe0*/  VIADD R11, R20, 0xffffffff ;  /* 0xffffffff140b7836 */ /* 0x001fe20000000000 */
[----:B------:R-:W-:Y:S02]  /*7ff0*/  SHF.L.U32 R30, R30, R25, RZ ;  /* 0x000000191e1e7219 */ /* 0x000fe400000006ff */
[----:B------:R-:W-:Y:S01]  /*8000*/  LOP3.LUT R5, R21, R32, RZ, 0xc0, !PT ;  /* 0x0000002015057212 */ /* 0x000fe200078ec0ff */
[----:B------:R-:W-:-:S04]  /*8010*/  IMAD.MOV R10, RZ, RZ, -R6 ;  /* 0x000000ffff0a7224 */ /* 0x000fc800078e0a06 */
[----:B------:R-:W-:Y:S01]  /*8020*/  IMAD R6, R30, R6, R5 ;  /* 0x000000061e067224 */ /* 0x000fe200078e0205 */
[----:B------:R-:W-:Y:S01]  /*8030*/  LOP3.LUT R5, R8, R11, RZ, 0xc0, !PT ;  /* 0x0000000b08057212 */ /* 0x000fe200078ec0ff */
[----:B------:R-:W-:Y:S02]  /*8040*/  @P0 IMAD R7, R9, R24, R4 ;  /* 0x0000001809070224 */ /* 0x000fe400078e0204 */
[----:B--2---:R-:W-:Y:S02]  /*8050*/  IMAD R4, R10, R27, R23 ;  /* 0x0000001b0a047224 */ /* 0x004fe400078e0217 */
[----:B---3--:R-:W-:Y:S02]  /*8060*/  IMAD R7, R6, R31, R7 ;  /* 0x0000001f06077224 */ /* 0x008fe400078e0207 */
[----:B------:R-:W-:Y:S02]  /*8070*/  IMAD R4, R4, R20, R5 ;  /* 0x0000001404047224 */ /* 0x000fe400078e0205 */
[----:B------:R-:W-:-:S02]  /*8080*/  IMAD.MOV.U32 R8, RZ, RZ, 0x1 ;  /* 0x00000001ff087424 */ /* 0x000fc400078e00ff */
[----:B------:R-:W-:Y:S01]  /*8090*/  IMAD.MOV.U32 R6, RZ, RZ, R22 ;  /* 0x000000ffff067224 */ /* 0x000fe200078e0016 */
[----:B------:R-:W-:Y:S02]  /*80a0*/  SEL R20, R4, R7, !P0 ;  /* 0x0000000704147207 */ /* 0x000fe40004000000 */
[----:B------:R-:W-:-:S07]  /*80b0*/  SEL R21, R7, R4, !P0 ;  /* 0x0000000407157207 */ /* 0x000fce0004000000 */
.L_x_161:
[----:B------:R-:W-:-:S08]  /*80c0*/  NOP ;  /* 0x0000000000007918 */ /* 0x000fd00000000000 */
[----:B------:R-:W0:-:S00]  /*80d0*/  USETMAXREG.DEALLOC.CTAPOOL 0x28 ;  /* 0x00000028000079c8 */ /* 0x000e0000080e0500 */
[----:B0-----:R-:W-:-:S13]  /*80e0*/  ISETP.NE.AND P0, PT, R3, RZ, PT ;  /* 0x000000ff0300720c */ /* 0x001fda0003f05270 */
[----:B------:R-:W-:Y:S05]  /*80f0*/  @P0 EXIT ;  /* 0x000000000000094d */ /* 0x000fea0003800000 */
[----:B------:R-:W-:Y:S01]  /*8100*/  LOP3.LUT P0, RZ, R8, 0xff, RZ, 0xc0, !PT ;  /* 0x000000ff08ff7812 */ /* 0x000fe2000780c0ff */
[----:B------:R-:W-:Y:S02]  /*8110*/  IMAD.MOV.U32 R3, RZ, RZ, 0x1 ;  /* 0x00000001ff037424 */ /* 0x000fe400078e00ff */
[----:B------:R-:W-:-:S10]  /*8120*/  IMAD.MOV.U32 R8, RZ, RZ, RZ ;  /* 0x000000ffff087224 */ /* 0x000fd400078e00ff */
[----:B------:R-:W-:Y:S05]  /*8130*/  @!P0 BRA `(.L_x_164) ;  /* 0x0000000c005c8947 */ /* 0x000fea0003800000 */
[----:B------:R-:W0:Y:S01]  /*8140*/  LDC R3, c[0x0][0x28c] ;  /* 0x0000a300ff037b82 */ /* 0x000e220000000800 */
[----:B------:R-:W1:Y:S01]  /*8150*/  S2R R12, SR_CgaCtaId ;  /* 0x00000000000c7919 */ /* 0x000e620000008800 */
[----:B------:R-:W-:Y:S01]  /*8160*/  ULDC UR5, c[0x0][0x658] ;  /* 0x0001960000057ab9 */ /* 0x000fe20000000800 */
[----:B------:R-:W-:Y:S01]  /*8170*/  UMOV UR6, 0xffffffff ;  /* 0xffffffff00067882 */ /* 0x000fe20000000000 */
[----:B------:R-:W-:Y:S01]  /*8180*/  BSSY B0, `(.L_x_164) ;  /* 0x00000d2000007945 */ /* 0x000fe20003800000 */
[----:B------:R-:W-:Y:S01]  /*8190*/  USHF.L.U32 UR6, UR6, UR5, URZ ;  /* 0x0000000506067299 */ /* 0x000fe2000800063f */
[----:B------:R-:W-:Y:S01]  /*81a0*/  IMAD.MOV.U32 R10, RZ, RZ, 0x1 ;  /* 0x00000001ff0a7424 */ /* 0x000fe200078e00ff */
[----:B------:R-:W-:Y:S01]  /*81b0*/  LOP3.LUT R19, R18, 0x2, RZ, 0xfc, !PT ;  /* 0x0000000212137812 */ /* 0x000fe200078efcff */
[----:B------:R-:W-:Y:S01]  /*81c0*/  IMAD.MOV.U32 R8, RZ, RZ, RZ ;  /* 0x000000ffff087224 */ /* 0x000fe200078e00ff */
[----:B------:R-:W-:Y:S01]  /*81d0*/  ULDC UR4, c[0x0][0x600] ;  /* 0x0001800000047ab9 */ /* 0x000fe20000000800 */
[----:B------:R-:W-:Y:S01]  /*81e0*/  UMOV UR7, 0x1 ;  /* 0x0000000100077882 */ /* 0x000fe20000000000 */
[----:B------:R-:W-:-:S02]  /*81f0*/  UIADD3 UR4, UR4, -0x1, URZ ;  /* 0xffffffff04047890 */ /* 0x000fc4000fffe03f */
[----:B------:R-:W-:Y:S02]  /*8200*/  USHF.L.U32 UR5, UR7, UR5, URZ ;  /* 0x0000000507057299 */ /* 0x000fe4000800063f */
[----:B------:R-:W-:Y:S01]  /*8210*/  ULOP3.LUT UR6, URZ, UR6, URZ, 0x33, !UPT ;  /* 0x000000063f067292 */ /* 0x000fe2000f8e333f */
[----:B------:R-:W-:Y:S01]  /*8220*/  ULDC.64 UR30, c[0x0][0x198] ;  /* 0x00006600001e7ab9 */ /* 0x000fe20000000a00 */
[----:B0-----:R-:W-:-:S05]  /*8230*/  VIADD R3, R3, 0x7f ;  /* 0x0000007f03037836 */ /* 0x001fca0000000000 */
[----:B------:R-:W-:-:S04]  /*8240*/  SHF.R.S32.HI R4, RZ, 0x1f, R3 ;  /* 0x0000001fff047819 */ /* 0x000fc80000011403 */
[----:B------:R-:W-:Y:S01]  /*8250*/  LEA.HI R4, R4, R3, RZ, 0x7 ;  /* 0x0000000304047211 */ /* 0x000fe200078f38ff */
[C---:B-1----:R-:W-:Y:S02]  /*8260*/  IMAD.SHL.U32 R11, R12.reuse, 0x8, RZ ;  /* 0x000000080c0b7824 */ /* 0x042fe400078e00ff */
[----:B------:R-:W-:Y:S01]  /*8270*/  IMAD.SHL.U32 R12, R12, 0x200, RZ ;  /* 0x000002000c0c7824 */ /* 0x000fe200078e00ff */
[----:B------:R-:W-:Y:S01]  /*8280*/  SHF.R.S32.HI R9, RZ, 0x7, R4 ;  /* 0x00000007ff097819 */ /* 0x000fe20000011404 */
[----:B------:R-:W-:Y:S01]  /*8290*/  IMAD.MOV.U32 R3, RZ, RZ, 0x1 ;  /* 0x00000001ff037424 */ /* 0x000fe200078e00ff */
[----:B------:R-:W-:Y:S02]  /*82a0*/  LOP3.LUT R11, R11, 0x38, RZ, 0xc0, !PT ;  /* 0x000000380b0b7812 */ /* 0x000fe400078ec0ff */
[----:B------:R-:W-:Y:S01]  /*82b0*/  LOP3.LUT R12, R12, 0xe00, RZ, 0xc0, !PT ;  /* 0x00000e000c0c7812 */ /* 0x000fe200078ec0ff */
[----:B------:R-:W-:-:S07]  /*82c0*/  VIADD R13, R9, 0x1 ;  /* 0x00000001090d7836 */ /* 0x000fce0000000000 */
.L_x_175:
[----:B------:R-:W-:-:S03]  /*82d0*/  UMOV UR7, 0xffffffff ;  /* 0xffffffff00077882 */ /* 0x000fc60000000000 */
[----:B------:R-:W-:Y:S05]  /*82e0*/  BRA.DIV UR7, `(.L_x_165) ;  /* 0x0000000e07907947 */ /* 0x000fea000b800000 */
[----:B------:R-:W-:-:S13]  /*82f0*/  ELECT P6, URZ, PT ;  /* 0x00000000003f782f */ /* 0x000fda00038c0000 */
.L_x_184:
[----:B------:R-:W0:Y:S01]  /*8300*/  LDC R4, c[0x0][0x28c] ;  /* 0x0000a300ff047b82 */ /* 0x000e220000000800 */
[----:B------:R-:W-:Y:S01]  /*8310*/  BSSY B1, `(.L_x_166) ;  /* 0x0000044000017945 */ /* 0x000fe20003800000 */
[----:B0-----:R-:W-:-:S13]  /*8320*/  ISETP.LT.OR P6, PT, R4, 0x1, !P6 ;  /* 0x000000010400780c */ /* 0x001fda00077c1670 */
[----:B------:R-:W-:Y:S05]  /*8330*/  @P6 BRA `(.L_x_167) ;  /* 0x0000000400046947 */ /* 0x000fea0003800000 */
[----:B------:R-:W-:Y:S02]  /*8340*/  IMAD R20, R20, 0x40, R11 ;  /* 0x0000004014147824 */ /* 0x000fe400078e020b */
[----:B------:R-:W-:Y:S02]  /*8350*/  IMAD.SHL.U32 R21, R21, 0x100, RZ ;  /* 0x0000010015157824 */ /* 0x000fe400078e00ff */
[----:B------:R-:W-:Y:S02]  /*8360*/  IMAD.MOV.U32 R24, RZ, RZ, RZ ;  /* 0x000000ffff187224 */ /* 0x000fe400078e00ff */
[----:B------:R-:W-:Y:S02]  /*8370*/  IMAD.MOV.U32 R4, RZ, RZ, R13 ;  /* 0x000000ffff047224 */ /* 0x000fe400078e000d */
[----:B------:R-:W-:Y:S02]  /*8380*/  IMAD.MOV.U32 R5, RZ, RZ, R3 ;  /* 0x000000ffff057224 */ /* 0x000fe400078e0003 */
[----:B------:R-:W-:-:S07]  /*8390*/  IMAD.MOV.U32 R7, RZ, RZ, R8 ;  /* 0x000000ffff077224 */ /* 0x000fce00078e0008 */
.L_x_170:
[----:B------:R-:W0:Y:S01]  /*83a0*/  S2R R15, SR_CgaCtaId ;  /* 0x00000000000f7919 */ /* 0x000e220000008800 */
[----:B------:R-:W-:Y:S02]  /*83b0*/  MOV R14, 0x400 ;  /* 0x00000400000e7802 */ /* 0x000fe40000000f00 */
[----:B------:R-:W-:Y:S02]  /*83c0*/  ISETP.NE.AND P1, PT, R0, RZ, PT ;  /* 0x000000ff0000720c */ /* 0x000fe40003f25270 */
[----:B0-----:R-:W-:Y:S02]  /*83d0*/  LEA R22, R15, R14, 0x18 ;  /* 0x0000000e0f167211 */ /* 0x001fe400078ec0ff */
[----:B------:R-:W-:-:S09]  /*83e0*/  SHF.L.U32 R14, R5, 0x1f, RZ ;  /* 0x0000001f050e7819 */ /* 0x000fd200000006ff */
[----:B------:R-:W0:Y:S01]  /*83f0*/  @!P1 LDC R15, c[0x0][0x500] ;  /* 0x00014000ff0f9b82 */ /* 0x000e220000000800 */
[----:B------:R-:W-:-:S04]  /*8400*/  IMAD R23, R7, 0x8, R22 ;  /* 0x0000000807177824 */ /* 0x000fc800078e0216 */
[----:B------:R-:W1:Y:S02]  /*8410*/  SYNCS.PHASECHK.TRANS64.TRYWAIT P0, [R23+URZ+0x10], R14 ;  /* 0x0000100e170075a7 */ /* 0x000e64000800017f */
[----:B-1----:R-:W-:Y:S05]  /*8420*/  @!P0 BRA `(.L_x_168) ;  /* 0x0000000c00608947 */ /* 0x002fea0003800000 */
.L_x_185:
[----:B-1----:R-:W-:Y:S01]  /*8430*/  PRMT R14, R19, 0x9910, RZ ;  /* 0x00009910130e7816 */ /* 0x002fe200000000ff */
[----:B0-----:R0:W-:Y:S03]  /*8440*/  @!P1 SYNCS.ARRIVE.TRANS64 RZ, [R23+URZ], R15 ;  /* 0x0000000f17ff99a7 */ /* 0x0011e6000800003f */
[----:B------:R-:W-:-:S13]  /*8450*/  ISETP.NE.AND P0, PT, R14, 0x2, PT ;  /* 0x000000020e00780c */ /* 0x000fda0003f05270 */
[----:B0-----:R-:W-:Y:S05]  /*8460*/  @P0 BRA `(.L_x_169) ;  /* 0x0000000000040947 */ /* 0x001fea0003800000 */
[----:B------:R-:W-:Y:S01]  /*8470*/  BPT.TRAP 0x1 ;  /* 0x000000040000795c */ /* 0x000fe20000300000 */
.L_x_169:
[----:B------:R-:W-:Y:S01]  /*8480*/  IMAD R14, R7, 0x10000, R22 ;  /* 0x00010000070e7824 */ /* 0x000fe200078e0216 */
[----:B------:R-:W-:Y:S01]  /*8490*/  R2UR UR34, R24 ;  /* 0x00000000182272ca */ /* 0x000fe200000e0000 */
[----:B------:R-:W-:Y:S01]  /*84a0*/  VIADD R4, R4, 0xffffffff ;  /* 0xffffffff04047836 */ /* 0x000fe20000000000 */
[----:B------:R-:W-:Y:S01]  /*84b0*/  R2UR UR33, R23 ;  /* 0x00000000172172ca */ /* 0x000fe200000e0000 */
[----:B------:R-:W-:Y:S01]  /*84c0*/  UIADD3 UR14, UP0, UR30, 0xf0, URZ ;  /* 0x000000f01e0e7890 */ /* 0x000fe2000ff1e03f */
[----:B------:R-:W-:Y:S01]  /*84d0*/  R2UR UR24, R14 ;  /* 0x000000000e1872ca */ /* 0x000fe200000e0000 */
[----:B------:R-:W-:Y:S01]  /*84e0*/  IMAD R14, R7, 0x2000, R12 ;  /* 0x00002000070e7824 */ /* 0x000fe200078e020c */
[----:B------:R-:W-:Y:S01]  /*84f0*/  R2UR UR36, R6 ;  /* 0x00000000062472ca */ /* 0x000fe200000e0000 */
[----:B------:R-:W-:Y:S01]  /*8500*/  UIADD3 UR42, UP1, UR30, 0x1f0, URZ ;  /* 0x000001f01e2a7890 */ /* 0x000fe2000ff3e03f */
[----:B------:R-:W-:Y:S01]  /*8510*/  R2UR UR35, R21 ;  /* 0x00000000152372ca */ /* 0x000fe200000e0000 */
[----:B------:R-:W-:Y:S01]  /*8520*/  IMAD R14, R14, 0x2, R22 ;  /* 0x000000020e0e7824 */ /* 0x000fe200078e0216 */
[----:B------:R-:W-:Y:S01]  /*8530*/  R2UR UR19, R20 ;  /* 0x00000000141372ca */ /* 0x000fe200000e0000 */
[----:B------:R-:W-:Y:S01]  /*8540*/  UIADD3.X UR15, URZ, UR31, URZ, UP0, !UPT ;  /* 0x0000001f3f0f7290 */ /* 0x000fe200087fe43f */
[----:B------:R-:W-:Y:S01]  /*8550*/  ISETP.GT.AND P1, PT, R4, 0x1, PT ;  /* 0x000000010400780c */ /* 0x000fe20003f24270 */
[----:B------:R-:W-:Y:S01]  /*8560*/  UIADD3 UR26, UR34, 0x40, URZ ;  /* 0x00000040221a7890 */ /* 0x000fe2000fffe03f */
[----:B------:R-:W-:Y:S01]  /*8570*/  R2UR UR8, R14 ;  /* 0x000000000e0872ca */ /* 0x000fe200000e0000 */
[----:B------:R-:W-:Y:S01]  /*8580*/  UIADD3.X UR43, URZ, UR31, URZ, UP1, !UPT ;  /* 0x0000001f3f2b7290 */ /* 0x000fe20008ffe43f */
[----:B------:R-:W-:Y:S01]  /*8590*/  VIADD R7, R7, 0x1 ;  /* 0x0000000107077836 */ /* 0x000fe20000000000 */
[----:B------:R-:W-:Y:S01]  /*85a0*/  UIADD3 UR32, UR24, 0x100, URZ ;  /* 0x0000010018207890 */ /* 0x000fe2000fffe03f */
[----:B------:R-:W-:Y:S01]  /*85b0*/  VIADD R24, R24, 0x80 ;  /* 0x0000008018187836 */ /* 0x000fe20000000000 */
[----:B------:R-:W-:Y:S01]  /*85c0*/  UIADD3 UR24, UR24, 0x8100, URZ ;  /* 0x0000810018187890 */ /* 0x000fe2000fffe03f */
[----:B------:R-:W-:Y:S01]  /*85d0*/  UMOV UR22, 0x0 ;  /* 0x0000000000167882 */ /* 0x000fe20000000000 */
[----:B------:R-:W-:Y:S01]  /*85e0*/  UMOV UR23, 0x10000000 ;  /* 0x1000000000177882 */ /* 0x000fe20000000000 */
[----:B------:R-:W-:Y:S01]  /*85f0*/  ISETP.NE.AND P0, PT, R7, 0x2, PT ;  /* 0x000000020700780c */ /* 0x000fe20003f05270 */
[----:B------:R-:W-:Y:S01]  /*8600*/  UMOV UR25, UR33 ;  /* 0x0000002100197c82 */ /* 0x000fe20008000000 */
[----:B------:R-:W-:Y:S01]  /*8610*/  UMOV UR28, UR36 ;  /* 0x00000024001c7c82 */ /* 0x000fe20008000000 */
[----:B------:R-:W-:-:S02]  /*8620*/  UMOV UR27, UR35 ;  /* 0x00000023001b7c82 */ /* 0x000fc40008000000 */
[----:B------:R-:W-:Y:S01]  /*8630*/  UIADD3 UR16, UR8, 0x20100, URZ ;  /* 0x0002010008107890 */ /* 0x000fe2000fffe03f */
[----:B------:R0:W-:Y:S01]  /*8640*/  UTMALDG.3D [UR32], [UR14], desc[UR22] ;  /* 0x000016200e0075b4 */ /* 0x0001e20008011000 */
[----:B------:R-:W-:Y:S01]  /*8650*/  UIADD3 UR8, UR8, 0x22100, URZ ;  /* 0x0002210008087890 */ /* 0x000fe2000fffe03f */
[----:B------:R-:W-:Y:S01]  /*8660*/  SEL R14, RZ, 0x1, P0 ;  /* 0x00000001ff0e7807 */ /* 0x000fe20000000000 */
[----:B------:R-:W-:Y:S01]  /*8670*/  UMOV UR7, 0xff0000 ;  /* 0x00ff000000077882 */ /* 0x000fe20000000000 */
[----:B------:R-:W-:Y:S01]  /*8680*/  UMOV UR17, UR33 ;  /* 0x0000002100117c82 */ /* 0x000fe20008000000 */
[----:B------:R-:W-:Y:S01]  /*8690*/  UMOV UR18, UR34 ;  /* 0x0000002200127c82 */ /* 0x000fe20008000000 */
[----:B------:R-:W-:Y:S01]  /*86a0*/  UMOV UR20, UR36 ;  /* 0x0000002400147c82 */ /* 0x000fe20008000000 */
[----:B------:R-:W-:Y:S01]  /*86b0*/  UMOV UR9, UR33 ;  /* 0x0000002100097c82 */ /* 0x000fe20008000000 */
[----:B------:R-:W-:Y:S01]  /*86c0*/  UMOV UR11, UR19 ;  /* 0x00000013000b7c82 */ /* 0x000fe20008000000 */
[----:B------:R-:W-:Y:S01]  /*86d0*/  UMOV UR12, UR36 ;  /* 0x00000024000c7c82 */ /* 0x000fe20008000000 */
[----:B------:R0:W-:Y:S01]  /*86e0*/  UTMALDG.3D [UR24], [UR14], desc[UR22] ;  /* 0x000016180e0075b4 */ /* 0x0001e20008011000 */
[----:B------:R-:W-:Y:S01]  /*86f0*/  UMOV UR10, UR26 ;  /* 0x0000001a000a7c82 */ /* 0x000fe20008000000 */
[----:B------:R-:W-:-:S02]  /*8700*/  LOP3.LUT R5, R5, R14, RZ, 0x3c, !PT ;  /* 0x0000000e05057212 */ /* 0x000fc400078e3cff */
[----:B------:R-:W-:Y:S01]  /*8710*/  SEL R7, R7, RZ, P0 ;  /* 0x000000ff07077207 */ /* 0x000fe20000000000 */
[----:B------:R0:W-:Y:S01]  /*8720*/  UTMALDG.3D.MULTICAST [UR16], [UR42], UR7, desc[UR22] ;  /* 0x000016102a0073b4 */ /* 0x0001e20008011807 */
[----:B------:R0:W-:Y:S02]  /*8730*/  UTMALDG.3D.MULTICAST [UR8], [UR42], UR7, desc[UR22] ;  /* 0x000016082a0073b4 */ /* 0x0001e40008011807 */
[----:B0-----:R-:W-:Y:S05]  /*8740*/  @P1 BRA `(.L_x_170) ;  /* 0xfffffffc00141947 */ /* 0x001fea000383ffff */
.L_x_167:
[----:B------:R-:W-:Y:S05]  /*8750*/  BSYNC B1 ;  /* 0x0000000000017941 */ /* 0x000fea0003800000 */
.L_x_166:
[----:B------:R-:W-:Y:S01]  /*8760*/  LOP3.LUT P1, RZ, R10, 0xff, RZ, 0xc0, !PT ;  /* 0x000000ff0aff7812 */ /* 0x000fe2000782c0ff */
[----:B------:R-:W-:Y:S01]  /*8770*/  IMAD.IADD R8, R9, 0x1, R8 ;  /* 0x0000000109087824 */ /* 0x000fe200078e0208 */
[----:B------:R-:W-:Y:S01]  /*8780*/  IADD3 R16, P2, R16, UR38, RZ ;  /* 0x0000002610107c10 */ /* 0x000fe2000ff5e0ff */
[----:B------:R-:W-:Y:S01]  /*8790*/  ULDC.64 UR8, c[0x0][0x650] ;  /* 0x0001940000087ab9 */ /* 0x000fe20000000a00 */
[----:B------:R-:W-:Y:S01]  /*87a0*/  BSSY B1, `(.L_x_171) ;  /* 0x000006d000017945 */ /* 0x000fe20003800000 */
[----:B------:R-:W-:Y:S01]  /*87b0*/  IMAD.MOV.U32 R21, RZ, RZ, -0x1 ;  /* 0xffffffffff157424 */ /* 0x000fe200078e00ff */
[----:B------:R-:W-:Y:S01]  /*87c0*/  SHF.R.U32.HI R4, RZ, 0x1, R8 ;  /* 0x00000001ff047819 */ /* 0x000fe20000011608 */
[----:B------:R-:W-:Y:S01]  /*87d0*/  IMAD.MOV.U32 R20, RZ, RZ, -0x1 ;  /* 0xffffffffff147424 */ /* 0x000fe200078e00ff */
[----:B------:R-:W-:Y:S02]  /*87e0*/  ISETP.GT.U32.AND P0, PT, R8, 0x1, PT ;  /* 0x000000010800780c */ /* 0x000fe40003f04070 */
[----:B------:R-:W-:-:S02]  /*87f0*/  LOP3.LUT R4, R4, 0x1, RZ, 0xc0, !PT ;  /* 0x0000000104047812 */ /* 0x000fc400078ec0ff */
[----:B------:R-:W-:Y:S01]  /*8800*/  ISETP.LT.U32.AND P0, PT, R9, 0x2, P0 ;  /* 0x000000020900780c */ /* 0x000fe20000701070 */
[----:B------:R-:W0:Y:S01]  /*8810*/  @P1 S2R R6, SR_CgaCtaId ;  /* 0x0000000000061919 */ /* 0x000e220000008800 */
[----:B------:R-:W-:Y:S02]  /*8820*/  @P1 MOV R5, 0x400 ;  /* 0x0000040000051802 */ /* 0x000fe40000000f00 */
[----:B------:R-:W-:Y:S02]  /*8830*/  IADD3.X R17, R17, UR41, RZ, P2, !PT ;  /* 0x0000002911117c10 */ /* 0x000fe400097fe4ff */
[----:B------:R-:W-:Y:S02]  /*8840*/  ISETP.GE.U32.AND P2, PT, R16, UR8, PT ;  /* 0x0000000810007c0c */ /* 0x000fe4000bf46070 */
[----:B------:R-:W-:Y:S02]  /*8850*/  LOP3.LUT R8, R8, 0x1, RZ, 0xc0, !PT ;  /* 0x0000000108087812 */ /* 0x000fe400078ec0ff */
[----:B------:R-:W-:-:S02]  /*8860*/  PRMT R10, RZ, 0x7610, R10 ;  /* 0x00007610ff0a7816 */ /* 0x000fc4000000000a */
[----:B0-----:R-:W-:Y:S01]  /*8870*/  @P1 LEA R5, R6, R5, 0x18 ;  /* 0x0000000506051211 */ /* 0x001fe200078ec0ff */
[----:B------:R-:W-:-:S03]  /*8880*/  IMAD.MOV.U32 R6, RZ, RZ, -0x1 ;  /* 0xffffffffff067424 */ /* 0x000fc600078e00ff */
[----:B------:R0:W-:Y:S01]  /*8890*/  @P1 SYNCS.ARRIVE.TRANS64.A1T0 RZ, [R5+URZ+0x38], RZ ;  /* 0x000038ff05ff19a7 */ /* 0x0001e2000810003f */
[----:B------:R-:W-:Y:S02]  /*88a0*/  ISETP.NE.U32.AND P1, PT, R4, 0x1, PT ;  /* 0x000000010400780c */ /* 0x000fe40003f25070 */
[----:B------:R-:W-:Y:S02]  /*88b0*/  SEL R4, RZ, 0x1, !P0 ;  /* 0x00000001ff047807 */ /* 0x000fe40004000000 */
[----:B------:R-:W-:Y:S02]  /*88c0*/  ISETP.GE.U32.AND.EX P0, PT, R17, UR9, PT, P2 ;  /* 0x0000000911007c0c */ /* 0x000fe4000bf06120 */
[----:B------:R-:W-:-:S04]  /*88d0*/  ISETP.GT.U32.AND P1, PT, R9, 0x1, !P1 ;  /* 0x000000010900780c */ /* 0x000fc80004f24070 */
[----:B0-----:R-:W-:-:S04]  /*88e0*/  SEL R5, RZ, 0x1, !P1 ;  /* 0x00000001ff057807 */ /* 0x001fc80004800000 */
[--C-:B------:R-:W-:Y:S02]  /*88f0*/  LOP3.LUT R3, R5, R3, R4.reuse, 0x96, !PT ;  /* 0x0000000305037212 */ /* 0x100fe400078e9604 */
[----:B------:R-:W-:Y:S01]  /*8900*/  PRMT R4, RZ, 0x7610, R4 ;  /* 0x00007610ff047816 */ /* 0x000fe20000000004 */
[----:B------:R-:W-:Y:S06]  /*8910*/  @P0 BRA `(.L_x_172) ;  /* 0x0000000400540947 */ /* 0x000fec0003800000 */
[----:B------:R-:W0:Y:S01]  /*8920*/  S2R R15, SR_CTAID.X ;  /* 0x00000000000f7919 */ /* 0x000e220000002500 */
[----:B------:R-:W-:Y:S01]  /*8930*/  ULDC.64 UR8, c[0x0][0x628] ;  /* 0x00018a0000087ab9 */ /* 0x000fe20000000a00 */
[----:B------:R-:W-:Y:S01]  /*8940*/  ULDC UR10, c[0x0][0x630] ;  /* 0x00018c00000a7ab9 */ /* 0x000fe20000000800 */
[----:B------:R-:W-:Y:S01]  /*8950*/  ISETP.NE.U32.AND P0, PT, RZ, UR8, PT ;  /* 0x00000008ff007c0c */ /* 0x000fe2000bf05070 */
[----:B------:R-:W1:Y:S01]  /*8960*/  S2R R20, SR_CTAID.Y ;  /* 0x0000000000147919 */ /* 0x000e620000002600 */
[----:B------:R-:W-:Y:S01]  /*8970*/  ULDC UR11, c[0x0][0x150] ;  /* 0x00005400000b7ab9 */ /* 0x000fe20000000800 */
[----:B------:R-:W-:Y:S01]  /*8980*/  IMAD.MOV.U32 R4, RZ, RZ, R16 ;  /* 0x000000ffff047224 */ /* 0x000fe200078e0010 */
[----:B------:R-:W-:Y:S01]  /*8990*/  ISETP.NE.AND.EX P0, PT, RZ, UR9, PT, P0 ;  /* 0x00000009ff007c0c */ /* 0x000fe2000bf05300 */
[----:B------:R-:W-:Y:S01]  /*89a0*/  IMAD.MOV.U32 R5, RZ, RZ, R17 ;  /* 0x000000ffff057224 */ /* 0x000fe200078e0011 */
[----:B0-----:R-:W-:-:S11]  /*89b0*/  I2FP.F32.U32 R22, R15 ;  /* 0x0000000f00167245 */ /* 0x001fd60000201000 */
[----:B------:R-:W-:Y:S05]  /*89c0*/  @!P0 BRA `(.L_x_173) ;  /* 0x0000000000288947 */ /* 0x000fea0003800000 */
[----:B------:R-:W-:Y:S02]  /*89d0*/  ULDC UR7, c[0x0][0x634] ;  /* 0x00018d0000077ab9 */ /* 0x000fe40000000800 */
[----:B------:R-:W-:-:S05]  /*89e0*/  IADD3 R5, P0, R16, UR7, RZ ;  /* 0x0000000710057c10 */ /* 0x000fca000ff1e0ff */
[----:B------:R-:W-:-:S04]  /*89f0*/  IMAD.X R21, RZ, RZ, R17, P0 ;  /* 0x000000ffff157224 */ /* 0x000fc800000e0611 */
[----:B------:R-:W-:-:S04]  /*8a00*/  IMAD.WIDE.U32 R6, R21, UR8, RZ ;  /* 0x0000000815067c25 */ /* 0x000fc8000f8e00ff */
[----:B------:R-:W-:-:S04]  /*8a10*/  IMAD.WIDE.U32 R6, P0, R5, UR9, R6 ;  /* 0x0000000905067c25 */ /* 0x000fc8000f800006 */
[----:B------:R-:W-:-:S04]  /*8a20*/  IMAD.WIDE.U32 R4, R5, UR8, RZ ;  /* 0x0000000805047c25 */ /* 0x000fc8000f8e00ff */
[----:B------:R-:W-:Y:S01]  /*8a30*/  IMAD.MOV.U32 R4, RZ, RZ, R7 ;  /* 0x000000ffff047224 */ /* 0x000fe200078e0007 */
[----:B------:R-:W-:Y:S01]  /*8a40*/  IADD3 RZ, P1, R5, R6, RZ ;  /* 0x0000000605ff7210 */ /* 0x000fe20007f3e0ff */
[----:B------:R-:W-:-:S04]  /*8a50*/  IMAD.X R5, RZ, RZ, RZ, P0 ;  /* 0x000000ffff057224 */ /* 0x000fc800000e06ff */
[----:B------:R-:W-:-:S08]  /*8a60*/  IMAD.WIDE.U32.X R4, R21, UR9, R4, P1 ;  /* 0x0000000915047c25 */ /* 0x000fd000088e0404 */
.L_x_173:
[--C-:B------:R-:W-:Y:S01]  /*8a70*/  SHF.R.U64 R14, R4, UR10, R5.reuse ;  /* 0x0000000a040e7c19 */ /* 0x100fe20008001205 */
[----:B------:R-:W-:Y:S01]  /*8a80*/  FMUL R22, R22, UR11 ;  /* 0x0000000b16167c20 */ /* 0x000fe20008400000 */
[----:B------:R-:W-:Y:S01]  /*8a90*/  SHF.R.U32.HI R4, RZ, UR10, R5 ;  /* 0x0000000aff047c19 */ /* 0x000fe20008011605 */
[----:B------:R-:W0:Y:S01]  /*8aa0*/  LDC R6, c[0x0][0x144] ;  /* 0x00005100ff067b82 */ /* 0x000e220000000800 */
[----:B------:R-:W-:Y:S01]  /*8ab0*/  IADD3 R5, P0, RZ, -R14, RZ ;  /* 0x8000000eff057210 */ /* 0x000fe20007f1e0ff */
[----:B------:R-:W-:Y:S01]  /*8ac0*/  ULDC UR7, c[0x0][0x154] ;  /* 0x0000550000077ab9 */ /* 0x000fe20000000800 */
[----:B-1----:R-:W-:Y:S01]  /*8ad0*/  I2FP.F32.U32 R7, R20 ;  /* 0x0000001400077245 */ /* 0x002fe20000201000 */
[----:B------:R-:W1:Y:S01]  /*8ae0*/  F2I.U32.TRUNC.NTZ R22, R22 ;  /* 0x0000001600167305 */ /* 0x000e62000020f000 */
[----:B------:R-:W-:Y:S01]  /*8af0*/  ULDC.64 UR8, c[0x0][0x620] ;  /* 0x0001880000087ab9 */ /* 0x000fe20000000a00 */
[----:B------:R-:W-:Y:S01]  /*8b00*/  IMAD.X R4, RZ, RZ, ~R4, P0 ;  /* 0x000000ffff047224 */ /* 0x000fe200000e0e04 */
[----:B------:R-:W-:Y:S01]  /*8b10*/  ISETP.NE.AND P2, PT, R2, 0x1, PT ;  /* 0x000000010200780c */ /* 0x000fe20003f45270 */
[----:B------:R-:W-:Y:S01]  /*8b20*/  FMUL R23, R7, UR7 ;  /* 0x0000000707177c20 */ /* 0x000fe20008400000 */
[----:B------:R-:W2:Y:S01]  /*8b30*/  LDC R25, c[0x0][0x148] ;  /* 0x00005200ff197b82 */ /* 0x000ea20000000800 */
[----:B------:R-:W-:Y:S01]  /*8b40*/  IMAD R4, R4, UR8, RZ ;  /* 0x0000000804047c24 */ /* 0x000fe2000f8e02ff */
[----:B------:R-:W-:-:S03]  /*8b50*/  ULDC UR7, c[0x0][0x618] ;  /* 0x0001860000077ab9 */ /* 0x000fc60000000800 */
[----:B------:R-:W3:Y:S01]  /*8b60*/  F2I.U32.TRUNC.NTZ R23, R23 ;  /* 0x0000001700177305 */ /* 0x000ee2000020f000 */
[C---:B------:R-:W-:Y:S02]  /*8b70*/  IMAD R7, R5.reuse, UR9, R4 ;  /* 0x0000000905077c24 */ /* 0x040fe4000f8e0204 */
[----:B------:R-:W-:Y:S01]  /*8b80*/  IMAD.WIDE.U32 R4, R5, UR8, R16 ;  /* 0x0000000805047c25 */ /* 0x000fe2000f8e0010 */
[----:B------:R-:W-:Y:S02]  /*8b90*/  ULDC.64 UR8, c[0x0][0x640] ;  /* 0x0001900000087ab9 */ /* 0x000fe40000000a00 */
[----:B------:R-:W-:Y:S01]  /*8ba0*/  ISETP.NE.U32.AND P0, PT, RZ, UR8, PT ;  /* 0x00000008ff007c0c */ /* 0x000fe2000bf05070 */
[----:B------:R-:W-:Y:S02]  /*8bb0*/  IMAD.IADD R5, R5, 0x1, R7 ;  /* 0x0000000105057824 */ /* 0x000fe400078e0207 */
[----:B-1----:R-:W-:Y:S01]  /*8bc0*/  IMAD.MOV R22, RZ, RZ, -R22 ;  /* 0x000000ffff167224 */ /* 0x002fe200078e0a16 */
[----:B------:R-:W-:-:S02]  /*8bd0*/  ISETP.NE.AND.EX P0, PT, RZ, UR9, PT, P0 ;  /* 0x00000009ff007c0c */ /* 0x000fc4000bf05300 */
[----:B------:R-:W-:Y:S01]  /*8be0*/  SHF.R.U64 R21, R4, UR7, R5 ;  /* 0x0000000704157c19 */ /* 0x000fe20008001205 */
[----:B0-----:R-:W-:Y:S01]  /*8bf0*/  IMAD R15, R6, R22, R15 ;  /* 0x00000016060f7224 */ /* 0x001fe200078e020f */
[----:B------:R-:W-:Y:S01]  /*8c00*/  SHF.R.U32.HI R4, RZ, UR7, R5 ;  /* 0x00000007ff047c19 */ /* 0x000fe20008011605 */
[----:B------:R-:W-:Y:S01]  /*8c10*/  ULDC UR7, c[0x0][0x608] ;  /* 0x0001820000077ab9 */ /* 0x000fe20000000800 */
[----:B---3--:R-:W-:Y:S02]  /*8c20*/  IMAD.MOV R6, RZ, RZ, -R23 ;  /* 0x000000ffff067224 */ /* 0x008fe400078e0a17 */
[--C-:B------:R-:W-:Y:S02]  /*8c30*/  SHF.R.U64 R22, R21, UR7, R4.reuse ;  /* 0x0000000715167c19 */ /* 0x100fe40008001204 */
[----:B------:R-:W-:Y:S01]  /*8c40*/  SHF.R.U32.HI R5, RZ, UR7, R4 ;  /* 0x00000007ff057c19 */ /* 0x000fe20008011604 */
[----:B------:R-:W-:Y:S01]  /*8c50*/  ULDC UR7, c[0x0][0x658] ;  /* 0x0001960000077ab9 */ /* 0x000fe20000000800 */
[----:B--2---:R-:W-:-:S02]  /*8c60*/  @P2 IMAD R15, R25, R6, R20 ;  /* 0x00000006190f2224 */ /* 0x004fc400078e0214 */
[--C-:B------:R-:W-:Y:S02]  /*8c70*/  SHF.R.U64 R20, R22, UR7, R5.reuse ;  /* 0x0000000716147c19 */ /* 0x100fe40008001205 */
[----:B------:R-:W-:-:S03]  /*8c80*/  SHF.R.U32.HI R23, RZ, UR7, R5 ;  /* 0x00000007ff177c19 */ /* 0x000fc60008011605 */
[----:B------:R-:W-:Y:S02]  /*8c90*/  IMAD.MOV.U32 R6, RZ, RZ, R20 ;  /* 0x000000ffff067224 */ /* 0x000fe400078e0014 */
[----:B------:R-:W-:Y:S01]  /*8ca0*/  IMAD.MOV.U32 R5, RZ, RZ, R23 ;  /* 0x000000ffff057224 */ /* 0x000fe200078e0017 */
[----:B------:R-:W-:Y:S06]  /*8cb0*/  @!P0 BRA `(.L_x_174) ;  /* 0x00000000002c8947 */ /* 0x000fec0003800000 */
        /* <DEDUP_REMOVED lines=9> */
[----:B------:R-:W-:-:S04]  /*8d50*/  IMAD.WIDE.U32.X R4, R23, UR9, R4, P1 ;  /* 0x0000000917047c25 */ /* 0x000fc800088e0404 */
[----:B------:R-:W-:-:S07]  /*8d60*/  IMAD.MOV.U32 R6, RZ, RZ, R4 ;  /* 0x000000ffff067224 */ /* 0x000fce00078e0004 */
.L_x_174:
[----:B------:R-:W-:Y:S01]  /*8d70*/  ULDC UR7, c[0x0][0x648] ;  /* 0x0001920000077ab9 */ /* 0x000fe20000000800 */
[----:B------:R-:W-:Y:S01]  /*8d80*/  LOP3.LUT R4, R22, UR6, RZ, 0xc0, !PT ;  /* 0x0000000616047c12 */ /* 0x000fe2000f8ec0ff */
[----:B------:R-:W-:Y:S01]  /*8d90*/  ULDC UR8, c[0x0][0x610] ;  /* 0x0001840000087ab9 */ /* 0x000fe20000000800 */
[----:B------:R-:W-:Y:S01]  /*8da0*/  SHF.R.U64 R5, R6, UR7, R5 ;  /* 0x0000000706057c19 */ /* 0x000fe20008001205 */
[----:B------:R-:W-:Y:S01]  /*8db0*/  ULDC UR7, c[0x0][0x638] ;  /* 0x00018e0000077ab9 */ /* 0x000fe20000000800 */
[----:B------:R-:W-:-:S03]  /*8dc0*/  LOP3.LUT R21, R21, UR4, RZ, 0xc0, !PT ;  /* 0x0000000415157c12 */ /* 0x000fc6000f8ec0ff */
[----:B------:R-:W-:Y:S02]  /*8dd0*/  IMAD.MOV R7, RZ, RZ, -R5 ;  /* 0x000000ffff077224 */ /* 0x000fe400078e0a05 */
[----:B------:R-:W-:Y:S02]  /*8de0*/  IMAD R4, R5, UR5, R4 ;  /* 0x0000000505047c24 */ /* 0x000fe4000f8e0204 */
[----:B------:R-:W-:Y:S01]  /*8df0*/  IMAD R20, R7, UR7, R20 ;  /* 0x0000000707147c24 */ /* 0x000fe2000f8e0214 */
[----:B------:R-:W-:Y:S01]  /*8e00*/  ULDC UR7, c[0x0][0x600] ;  /* 0x0001800000077ab9 */ /* 0x000fe20000000800 */
[----:B------:R-:W-:Y:S02]  /*8e10*/  IMAD R15, R4, UR8, R15 ;  /* 0x00000008040f7c24 */ /* 0x000fe4000f8e020f */
[----:B------:R-:W-:Y:S02]  /*8e20*/  IMAD R6, R20, UR7, R21 ;  /* 0x0000000714067c24 */ /* 0x000fe4000f8e0215 */
[----:B------:R-:W-:-:S03]  /*8e30*/  IMAD.MOV.U32 R4, RZ, RZ, 0x1 ;  /* 0x00000001ff047424 */ /* 0x000fc600078e00ff */
[----:B------:R-:W-:Y:S02]  /*8e40*/  SEL R20, R6, R15, !P2 ;  /* 0x0000000f06147207 */ /* 0x000fe40005000000 */
[----:B------:R-:W-:Y:S01]  /*8e50*/  SEL R21, R15, R6, !P2 ;  /* 0x000000060f157207 */ /* 0x000fe20005000000 */
[----:B------:R-:W-:-:S07]  /*8e60*/  IMAD.MOV.U32 R6, RZ, RZ, R14 ;  /* 0x000000ffff067224 */ /* 0x000fce00078e000e */
.L_x_172:
[----:B------:R-:W-:Y:S05]  /*8e70*/  BSYNC B1 ;  /* 0x0000000000017941 */ /* 0x000fea0003800000 */
.L_x_171:
[----:B------:R-:W-:-:S13]  /*8e80*/  LOP3.LUT P0, RZ, R4, 0xff, RZ, 0xc0, !PT ;  /* 0x000000ff04ff7812 */ /* 0x000fda000780c0ff */
[----:B------:R-:W-:Y:S05]  /*8e90*/  @P0 BRA `(.L_x_175) ;  /* 0xfffffff4000c0947 */ /* 0x000fea000383ffff */
[----:B------:R-:W-:Y:S05]  /*8ea0*/  BSYNC B0 ;  /* 0x0000000000007941 */ /* 0x000fea0003800000 */
.L_x_164:
[----:B------:R-:W-:-:S03]  /*8eb0*/  UMOV UR7, 0xffffffff ;  /* 0xffffffff00077882 */ /* 0x000fc60000000000 */
[----:B------:R-:W-:Y:S05]  /*8ec0*/  BRA.DIV UR7, `(.L_x_176) ;  /* 0x0000000207cc7947 */ /* 0x000fea000b800000 */
[----:B------:R-:W-:-:S13]  /*8ed0*/  ELECT P6, URZ, PT ;  /* 0x00000000003f782f */ /* 0x000fda00038c0000 */
.L_x_188:
[----:B------:R-:W-:Y:S04]  /*8ee0*/  BSSY B0, `(.L_x_177) ;  /* 0x0000019000007945 */ /* 0x000fe80003800000 */
[----:B------:R-:W-:Y:S05]  /*8ef0*/  @!P6 BRA `(.L_x_178) ;  /* 0x00000000005ce947 */ /* 0x000fea0003800000 */
[----:B------:R-:W-:-:S04]  /*8f00*/  LOP3.LUT R18, R18, 0x2, RZ, 0xfc, !PT ;  /* 0x0000000212127812 */ /* 0x000fc800078efcff */
[----:B------:R-:W-:-:S13]  /*8f10*/  ISETP.NE.AND P0, PT, R18, 0x3, PT ;  /* 0x000000031200780c */ /* 0x000fda0003f05270 */
[----:B------:R-:W-:Y:S05]  /*8f20*/  @!P0 BRA `(.L_x_179) ;  /* 0x0000000000048947 */ /* 0x000fea0003800000 */
[----:B------:R-:W-:Y:S01]  /*8f30*/  BPT.TRAP 0x1 ;  /* 0x000000040000795c */ /* 0x000fe20000300000 */
.L_x_179:
[----:B------:R-:W0:Y:S01]  /*8f40*/  S2R R5, SR_CgaCtaId ;  /* 0x0000000000057919 */ /* 0x000e220000008800 */
[----:B------:R-:W-:Y:S02]  /*8f50*/  MOV R0, 0x400 ;  /* 0x0000040000007802 */ /* 0x000fe40000000f00 */
[----:B------:R-:W-:Y:S02]  /*8f60*/  SHF.L.U32 R2, R3, 0x1f, RZ ;  /* 0x0000001f03027819 */ /* 0x000fe400000006ff */
[----:B0-----:R-:W-:-:S05]  /*8f70*/  LEA R5, R5, R0, 0x18 ;  /* 0x0000000005057211 */ /* 0x001fca00078ec0ff */
[----:B------:R-:W-:-:S04]  /*8f80*/  VIADD R5, R5, 0x10 ;  /* 0x0000001005057836 */ /* 0x000fc80000000000 */
[C---:B------:R-:W-:Y:S02]  /*8f90*/  IMAD R7, R8.reuse, 0x8, R5 ;  /* 0x0000000808077824 */ /* 0x040fe400078e0205 */
[----:B------:R-:W-:Y:S02]  /*8fa0*/  VIADD R8, R8, 0x1 ;  /* 0x0000000108087836 */ /* 0x000fe40000000000 */
[----:B------:R-:W0:Y:S03]  /*8fb0*/  SYNCS.PHASECHK.TRANS64.TRYWAIT P0, [R7+URZ], R2 ;  /* 0x00000002070075a7 */ /* 0x000e26000800017f */
[----:B------:R-:W-:-:S04]  /*8fc0*/  ISETP.NE.AND P1, PT, R8, 0x2, PT ;  /* 0x000000020800780c */ /* 0x000fc80003f25270 */
[----:B------:R-:W-:Y:S02]  /*8fd0*/  SEL R0, RZ, 0x1, P1 ;  /* 0x00000001ff007807 */ /* 0x000fe40000800000 */
[----:B------:R-:W-:Y:S02]  /*8fe0*/  SEL R8, R8, RZ, P1 ;  /* 0x000000ff08087207 */ /* 0x000fe40000800000 */
[----:B------:R-:W-:Y:S01]  /*8ff0*/  LOP3.LUT R0, R3, R0, RZ, 0x3c, !PT ;  /* 0x0000000003007212 */ /* 0x000fe200078e3cff */
[----:B0-----:R-:W-:Y:S06]  /*9000*/  @!P0 BRA `(.L_x_180) ;  /* 0x00000000009c8947 */ /* 0x001fec0003800000 */
.L_x_189:
[----:B------:R-:W-:Y:S01]  /*9010*/  IMAD R5, R8, 0x8, R5 ;  /* 0x0000000808057824 */ /* 0x000fe200078e0205 */
[----:B------:R-:W-:-:S07]  /*9020*/  SHF.L.U32 R0, R0, 0x1f, RZ ;  /* 0x0000001f00007819 */ /* 0x000fce00000006ff */
.L_x_181:
[----:B-1----:R1:W2:Y:S02]  /*9030*/  SYNCS.PHASECHK.TRANS64.TRYWAIT P0, [R5+URZ], R0 ;  /* 0x00000000050075a7 */ /* 0x0022a4000800017f */
[----:B--2---:R-:W-:Y:S05]  /*9040*/  @!P0 NANOSLEEP.SYNCS 0x989680 ;  /* 0x009896800000895d */ /* 0x004fea0003900000 */
[----:B------:R-:W2:Y:S02]  /*9050*/  @!P0 SYNCS.PHASECHK.TRANS64 P0, [R5+URZ], R0 ;  /* 0x00000000050085a7 */ /* 0x000ea4000800007f */
[----:B--2---:R-:W-:Y:S05]  /*9060*/  @!P0 BRA `(.L_x_181) ;  /* 0xfffffffc00f08947 */ /* 0x004fea000383ffff */
.L_x_178:
[----:B------:R-:W-:Y:S05]  /*9070*/  BSYNC B0 ;  /* 0x0000000000007941 */ /* 0x000fea0003800000 */
.L_x_177:
[----:B------:R-:W-:Y:S05]  /*9080*/  EXIT ;  /* 0x000000000000794d */ /* 0x000fea0003800000 */
.L_x_21:
[----:B-1----:R1:W2:Y:S02]  /*9090*/  SYNCS.PHASECHK.TRANS64.TRYWAIT P1, [R3+URZ], R0 ;  /* 0x00000000030075a7 */ /* 0x0022a4000802017f */
[----:B--2---:R-:W-:Y:S05]  /*90a0*/  @!P1 NANOSLEEP.SYNCS 0x989680 ;  /* 0x009896800000995d */ /* 0x004fea0003900000 */
[----:B------:R-:W2:Y:S02]  /*90b0*/  @!P1 SYNCS.PHASECHK.TRANS64 P1, [R3+URZ], R0 ;  /* 0x00000000030095a7 */ /* 0x000ea4000802007f */
[----:B--2---:R-:W-:Y:S05]  /*90c0*/  @!P1 BRA `(.L_x_21) ;  /* 0xfffffffc00f09947 */ /* 0x004fea000383ffff */
[----:B------:R-:W-:Y:S05]  /*90d0*/  BRA `(.L_x_20) ;  /* 0xffffff8400b47947 */ /* 0x000fea000383ffff */
.L_x_26:
[----:B-1----:R1:W2:Y:S02]  /*90e0*/  SYNCS.PHASECHK.TRANS64.TRYWAIT P1, [R5+URZ], R4 ;  /* 0x00000004050075a7 */ /* 0x0022a4000802017f */
[----:B--2---:R-:W-:Y:S05]  /*90f0*/  @!P1 NANOSLEEP.SYNCS 0x989680 ;  /* 0x009896800000995d */ /* 0x004fea0003900000 */
[----:B------:R-:W2:Y:S02]  /*9100*/  @!P1 SYNCS.PHASECHK.TRANS64 P1, [R5+URZ], R4 ;  /* 0x00000004050095a7 */ /* 0x000ea4000802007f */
[----:B--2---:R-:W-:Y:S05]  /*9110*/  @!P1 BRA `(.L_x_26) ;  /* 0xfffffffc00f09947 */ /* 0x004fea000383ffff */
[----:B------:R-:W-:Y:S05]  /*9120*/  BRA `(.L_x_25) ;  /* 0xffffff8c00c47947 */ /* 0x000fea000383ffff */
.L_x_165:
[----:B------:R-:W-:Y:S01]  /*9130*/  BSSY B1, `(.L_x_182) ;  /* 0x0000006000017945 */ /* 0x000fe20003800000 */
[----:B------:R-:W-:-:S07]  /*9140*/  IMAD.MOV.U32 R15, RZ, RZ, -0x1 ;  /* 0xffffffffff0f7424 */ /* 0x000fce00078e00ff */
[----:B------:R-:W-:Y:S05]  /*9150*/  WARPSYNC.COLLECTIVE R15, `(.L_x_183) ;  /* 0x000000000f0c7348 */ /* 0x000fea0003c00000 */
[----:B------:R-:W-:Y:S02]  /*9160*/  ELECT P6, UR62, PT ;  /* 0x00000000003e782f */ /* 0x000fe400038c0000 */
[----:B------:R-:W-:Y:S01]  /*9170*/  MOV R14, UR62 ;  /* 0x0000003e000e7c02 */ /* 0x000fe20008000f00 */
[----:B------:R-:W-:Y:S10]  /*9180*/  ENDCOLLECTIVE ;  /* 0x000000000000791b */ /* 0x000ff40003800000 */
.L_x_183:
[----:B------:R-:W-:Y:S05]  /*9190*/  BSYNC B1 ;  /* 0x0000000000017941 */ /* 0x000fea0003800000 */
.L_x_182:
[----:B------:R-:W-:Y:S05]  /*91a0*/  BRA `(.L_x_184) ;  /* 0xfffffff000547947 */ /* 0x000fea000383ffff */
.L_x_168:
[----:B-1----:R1:W2:Y:S02]  /*91b0*/  SYNCS.PHASECHK.TRANS64.TRYWAIT P0, [R23+URZ+0x10], R14 ;  /* 0x0000100e170075a7 */ /* 0x0022a4000800017f */
[----:B--2---:R-:W-:Y:S05]  /*91c0*/  @!P0 NANOSLEEP.SYNCS 0x989680 ;  /* 0x009896800000895d */ /* 0x004fea0003900000 */
[----:B------:R-:W2:Y:S02]  /*91d0*/  @!P0 SYNCS.PHASECHK.TRANS64 P0, [R23+URZ+0x10], R14 ;  /* 0x0000100e170085a7 */ /* 0x000ea4000800007f */
[----:B--2---:R-:W-:Y:S05]  /*91e0*/  @!P0 BRA `(.L_x_168) ;  /* 0xfffffffc00f08947 */ /* 0x004fea000383ffff */
[----:B------:R-:W-:Y:S05]  /*91f0*/  BRA `(.L_x_185) ;  /* 0xfffffff0008c7947 */ /* 0x000fea000383ffff */
.L_x_176:
[----:B------:R-:W-:Y:S01]  /*9200*/  BSSY B0, `(.L_x_186) ;  /* 0x0000006000007945 */ /* 0x000fe20003800000 */
[----:B------:R-:W-:-:S07]  /*9210*/  IMAD.MOV.U32 R15, RZ, RZ, -0x1 ;  /* 0xffffffffff0f7424 */ /* 0x000fce00078e00ff */
[----:B------:R-:W-:Y:S05]  /*9220*/  WARPSYNC.COLLECTIVE R15, `(.L_x_187) ;  /* 0x000000000f0c7348 */ /* 0x000fea0003c00000 */
[----:B------:R-:W-:Y:S02]  /*9230*/  ELECT P6, UR62, PT ;  /* 0x00000000003e782f */ /* 0x000fe400038c0000 */
[----:B------:R-:W-:Y:S01]  /*9240*/  MOV R14, UR62 ;  /* 0x0000003e000e7c02 */ /* 0x000fe20008000f00 */
[----:B------:R-:W-:Y:S10]  /*9250*/  ENDCOLLECTIVE ;  /* 0x000000000000791b */ /* 0x000ff40003800000 */
.L_x_187:
[----:B------:R-:W-:Y:S05]  /*9260*/  BSYNC B0 ;  /* 0x0000000000007941 */ /* 0x000fea0003800000 */
.L_x_186:
[----:B------:R-:W-:Y:S05]  /*9270*/  BRA `(.L_x_188) ;  /* 0xfffffffc00187947 */ /* 0x000fea000383ffff */
.L_x_180:
[----:B0-----:R0:W1:Y:S02]  /*9280*/  SYNCS.PHASECHK.TRANS64.TRYWAIT P0, [R7+URZ], R2 ;  /* 0x00000002070075a7 */ /* 0x001064000800017f */
[----:B-1----:R-:W-:Y:S05]  /*9290*/  @!P0 NANOSLEEP.SYNCS 0x989680 ;  /* 0x009896800000895d */ /* 0x002fea0003900000 */
[----:B------:R-:W1:Y:S02]  /*92a0*/  @!P0 SYNCS.PHASECHK.TRANS64 P0, [R7+URZ], R2 ;  /* 0x00000002070085a7 */ /* 0x000e64000800007f */
[----:B-1----:R-:W-:Y:S05]  /*92b0*/  @!P0 BRA `(.L_x_180) ;  /* 0xfffffffc00f08947 */ /* 0x002fea000383ffff */
[----:B------:R-:W-:Y:S05]  /*92c0*/  BRA `(.L_x_189) ;  /* 0xfffffffc00507947 */ /* 0x000fea000383ffff */
.L_x_190:
[----:B------:R-:W-:-:S00]  /*92d0*/  BRA `(.L_x_190) ;  /* 0xfffffffc00fc7947 */ /* 0x000fc0000383ffff */
[----:B------:R-:W-:-:S00]  /*92e0*/  NOP ;  /* 0x0000000000007918 */ /* 0x000fc00000000000 */
        /* <DEDUP_REMOVED lines=9> */
.L_x_191:


//--------------------- .nv.global.init           --------------------------
	.section	.nv.global.init,"aw",@progbits
.nv.global.init:
	.type		$str$22,@object
	.size		$str$22,($str$23 - $str$22)
$str$22:
        /*0000*/ 	.byte	0x6b, 0x5f, 0x74, 0x69, 0x6c, 0x65, 0x5f, 0x63, 0x6f, 0x75, 0x6e, 0x74, 0x20, 0x3e, 0x3d, 0x20
        /*0010*/ 	.byte	0x31, 0x00
	.type		$str$23,@object
	.size		$str$23,(__unnamed_1 - $str$23)
$str$23:
        /*0012*/ 	.byte	0x2f, 0x74, 0x6d, 0x70, 0x2f, 0x63, 0x75, 0x74, 0x6c, 0x61, 0x73, 0x73, 0x5f, 0x73, 0x77, 0x65
        /*0022*/ 	.byte	0x65, 0x70, 0x5f, 0x73, 0x72, 0x63, 0x2f, 0x69, 0x6e, 0x63, 0x6c, 0x75, 0x64, 0x65, 0x2f, 0x63
        /*0032*/ 	.byte	0x75, 0x74, 0x6c, 0x61, 0x73, 0x73, 0x2f, 0x67, 0x65, 0x6d, 0x6d, 0x2f, 0x63, 0x6f, 0x6c, 0x6c
        /*0042*/ 	.byte	0x65, 0x63, 0x74, 0x69, 0x76, 0x65, 0x2f, 0x73, 0x6d, 0x39, 0x30, 0x5f, 0x6d, 0x6d, 0x61, 0x5f
        /*0052*/ 	.byte	0x74, 0x6d, 0x61, 0x5f, 0x67, 0x6d, 0x6d, 0x61, 0x5f, 0x73, 0x73, 0x5f, 0x77, 0x61, 0x72, 0x70
        /*0062*/ 	.byte	0x73, 0x70, 0x65, 0x63, 0x69, 0x61, 0x6c, 0x69, 0x7a, 0x65, 0x64, 0x2e, 0x68, 0x70, 0x70, 0x00
	.type		__unnamed_1,@object
	.size		__unnamed_1,(.L_0 - __unnamed_1)
__unnamed_1:
        /*0072*/ 	.byte	0x76, 0x6f, 0x69, 0x64, 0x20, 0x63, 0x75, 0x74, 0x6c, 0x61, 0x73, 0x73, 0x3a, 0x3a, 0x67, 0x65
        /* <DEDUP_REMOVED lines=180> */
        /*0bc2*/ 	.byte	0x74, 0x79, 0x5d, 0x00
.L_0:


//--------------------- .nv.shared._ZN7cutlass13device_kernelINS_4gemm6kernel13GemmUniversalIN4cute5tupleIJiiiiEEENS1_10collective13CollectiveMmaINS1_34MainloopSm90TmaGmmaWarpSpecializedILi2ENS5_IJNS4_1CILi8EEENSA_ILi1EEESC_EEENS1_35KernelTmaWarpSpecializedCooperativeEEENS5_IJNSA_ILi256EEENSA_ILi64EEENSA_ILi128EEEEEENS_6half_tENS5_IJlSC_lEEESK_SL_NS4_8TiledMMAINS4_8MMA_AtomIJNS4_4SM904GMMA25MMA_64x64x16_F32F16F16_SSILNSP_5MajorE0ELSR_0ELNSP_7ScaleInE1ELSS_1EEEEEENS4_6LayoutINS5_IJNSA_ILi2EEESC_SC_EEENS5_IJSC_NSA_ILi0EEESY_EEEEENS5_IJNS4_10UnderscoreES11_S11_EEEEENS4_13SM90_TMA_LOADENS4_14ComposedLayoutINS4_7SwizzleILi3ELi4ELi3EEENS4_18smem_ptr_flag_bitsILi16EEENSV_INS5_IJSB_SH_EEENS5_IJSH_SC_EEEEEEEvNS4_8identityENS4_23SM90_TMA_LOAD_MULTICASTES1D_vS1E_EENS_8epilogue10collective6detail29Sm90TmaWarpSpecializedAdapterINS1I_15DefaultEpilogueISK_SL_SL_NS1H_6thread17LinearCombinationISK_Li1EffLNS1M_9ScaleType4KindE0ELNS_15FloatRoundStyleE2ESK_EENS1_15EpilogueDefaultEEEEEvvEEEEvNT_6ParamsE --------------------------
	.section	.nv.shared._ZN7cutlass13device_kernelINS_4gemm6kernel13GemmUniversalIN4cute5tupleIJiiiiEEENS1_10collective13CollectiveMmaINS1_34MainloopSm90TmaGmmaWarpSpecializedILi2ENS5_IJNS4_1CILi8EEENSA_ILi1EEESC_EEENS1_35KernelTmaWarpSpecializedCooperativeEEENS5_IJNSA_ILi256EEENSA_ILi64EEENSA_ILi128EEEEEENS_6half_tENS5_IJlSC_lEEESK_SL_NS4_8TiledMMAINS4_8MMA_AtomIJNS4_4SM904GMMA25MMA_64x64x16_F32F16F16_SSILNSP_5MajorE0ELSR_0ELNSP_7ScaleInE1ELSS_1EEEEEENS4_6LayoutINS5_IJNSA_ILi2EEESC_SC_EEENS5_IJSC_NSA_ILi0EEESY_EEEEENS5_IJNS4_10UnderscoreES11_S11_EEEEENS4_13SM90_TMA_LOADENS4_14ComposedLayoutINS4_7SwizzleILi3ELi4ELi3EEENS4_18smem_ptr_flag_bitsILi16EEENSV_INS5_IJSB_SH_EEENS5_IJSH_SC_EEEEEEEvNS4_8identityENS4_23SM90_TMA_LOAD_MULTICASTES1D_vS1E_EENS_8epilogue10collective6detail29Sm90TmaWarpSpecializedAdapterINS1I_15DefaultEpilogueISK_SL_SL_NS1H_6thread17LinearCombinationISK_Li1EffLNS1M_9ScaleType4KindE0ELNS_15FloatRoundStyleE2ESK_EENS1_15EpilogueDefaultEEEEEvvEEEEvNT_6ParamsE,"aw",@nobits
	.sectionflags	@""
	.align	16
	.zero		1024


//--------------------- .nv.shared.reserved.0     --------------------------
	.section	.nv.shared.reserved.0,"aw",@nobits
	.weak		__nv_reservedSMEM_offset_0_alias
	.size		__nv_reservedSMEM_offset_0_alias, 0, 0
	.other		__nv_reservedSMEM_offset_0_alias,@"STO_CUDA_RESERVED_SHARED STV_DEFAULT"
__nv_reservedSMEM_offset_0_alias:
	.zero		0


//--------------------- .nv.global                --------------------------
	.section	.nv.global,"aw",@nobits
.nv.global:
	.type		_ZN40_INTERNAL_d262c215_4_k_cu_474181b6_163524cute1_E,@object
	.size		_ZN40_INTERNAL_d262c215_4_k_cu_474181b6_163524cute1_E,(_ZN40_INTERNAL_d262c215_4_k_cu_474181b6_163524cuda3std3__45__cpo6cbeginE - _ZN40_INTERNAL_d262c215_4_k_cu_474181b6_163524cute1_E)
_ZN40_INTERNAL_d262c215_4_k_cu_474181b6_163524cute1_E:
	.zero		1
	.type		_ZN40_INTERNAL_d262c215_4_k_cu_474181b6_163524cuda3std3__45__cpo6cbeginE,@object
	.size		_ZN40_INTERNAL_d262c215_4_k_cu_474181b6_163524cuda3std3__45__cpo6cbeginE,(_ZN40_INTERNAL_d262c215_4_k_cu_474181b6_163524cuda3std3__48in_placeE - _ZN40_INTERNAL_d262c215_4_k_cu_474181b6_163524cuda3std3__45__cpo6cbeginE)
_ZN40_INTERNAL_d262c215_4_k_cu_474181b6_163524cuda3std3__45__cpo6cbeginE:
	.zero		1
	.type		_ZN40_INTERNAL_d262c215_4_k_cu_474181b6_163524cuda3std3__48in_placeE,@object
	.size		_ZN40_INTERNAL_d262c215_4_k_cu_474181b6_163524cuda3std3__48in_placeE,(_ZN40_INTERNAL_d262c215_4_k_cu_474181b6_163524cuda3std6ranges3__45__cpo9iter_moveE - _ZN40_INTERNAL_d262c215_4_k_cu_474181b6_163524cuda3std3__48in_placeE)
_ZN40_INTERNAL_d262c215_4_k_cu_474181b6_163524cuda3std3__48in_placeE:
	.zero		1
	.type		_ZN40_INTERNAL_d262c215_4_k_cu_474181b6_163524cuda3std6ranges3__45__cpo9iter_moveE,@object
	.size		_ZN40_INTERNAL_d262c215_4_k_cu_474181b6_163524cuda3std6ranges3__45__cpo9iter_moveE,(_ZN40_INTERNAL_d262c215_4_k_cu_474181b6_163524cuda3std3__45__cpo5beginE - _ZN40_INTERNAL_d262c215_4_k_cu_474181b6_163524cuda3std6ranges3__45__cpo9iter_moveE)
_ZN40_INTERNAL_d262c215_4_k_cu_474181b6_163524cuda3std6ranges3__45__cpo9iter_moveE:
	.zero		1
	.type		_ZN40_INTERNAL_d262c215_4_k_cu_474181b6_163524cuda3std3__45__cpo5beginE,@object
	.size		_ZN40_INTERNAL_d262c215_4_k_cu_474181b6_163524cuda3std3__45__cpo5beginE,(_ZN40_INTERNAL_d262c215_4_k_cu_474181b6_163524cuda3std3__442_GLOBAL__N__d262c215_4_k_cu_474181b6_163526ignoreE - _ZN40_INTERNAL_d262c215_4_k_cu_474181b6_163524cuda3std3__45__cpo5beginE)
_ZN40_INTERNAL_d262c215_4_k_cu_474181b6_163524cuda3std3__45__cpo5beginE:
	.zero		1
	.type		_ZN40_INTERNAL_d262c215_4_k_cu_474181b6_163524cuda3std3__442_GLOBAL__N__d262c215_4_k_cu_474181b6_163526ignoreE,@object
	.size		_ZN40_INTERNAL_d262c215_4_k_cu_474181b6_163524cuda3std3__442_GLOBAL__N__d262c215_4_k_cu_474181b6_163526ignoreE,(_ZN40_INTERNAL_d262c215_4_k_cu_474181b6_163524cute7productE - _ZN40_INTERNAL_d262c215_4_k_cu_474181b6_163524cuda3std3__442_GLOBAL__N__d262c215_4_k_cu_474181b6_163526ignoreE)
_ZN40_INTERNAL_d262c215_4_k_cu_474181b6_163524cuda3std3__442_GLOBAL__N__d262c215_4_k_cu_474181b6_163526ignoreE:
	.zero		1
	.type		_ZN40_INTERNAL_d262c215_4_k_cu_474181b6_163524cute7productE,@object
	.size		_ZN40_INTERNAL_d262c215_4_k_cu_474181b6_163524cute7productE,(_ZN40_INTERNAL_d262c215_4_k_cu_474181b6_163524cuda3std3__45__cpo3endE - _ZN40_INTERNAL_d262c215_4_k_cu_474181b6_163524cute7productE)
_ZN40_INTERNAL_d262c215_4_k_cu_474181b6_163524cute7productE:
	.zero		1
	.type		_ZN40_INTERNAL_d262c215_4_k_cu_474181b6_163524cuda3std3__45__cpo3endE,@object
	.size		_ZN40_INTERNAL_d262c215_4_k_cu_474181b6_163524cuda3std3__45__cpo3endE,(_ZN40_INTERNAL_d262c215_4_k_cu_474181b6_163524cuda3std3__419piecewise_constructE - _ZN40_INTERNAL_d262c215_4_k_cu_474181b6_163524cuda3std3__45__cpo3endE)
_ZN40_INTERNAL_d262c215_4_k_cu_474181b6_163524cuda3std3__45__cpo3endE:
	.zero		1
	.type		_ZN40_INTERNAL_d262c215_4_k_cu_474181b6_163524cuda3std3__419piecewise_constructE,@object
	.size		_ZN40_INTERNAL_d262c215_4_k_cu_474181b6_163524cuda3std3__419piecewise_constructE,(_ZN40_INTERNAL_d262c215_4_k_cu_474181b6_163524cuda3std3__45__cpo4cendE - _ZN40_INTERNAL_d262c215_4_k_cu_474181b6_163524cuda3std3__419piecewise_constructE)
_ZN40_INTERNAL_d262c215_4_k_cu_474181b6_163524cuda3std3__419piecewise_constructE:
	.zero		1
	.type		_ZN40_INTERNAL_d262c215_4_k_cu_474181b6_163524cuda3std3__45__cpo4cendE,@object
	.size		_ZN40_INTERNAL_d262c215_4_k_cu_474181b6_163524cuda3std3__45__cpo4cendE,(_ZN40_INTERNAL_d262c215_4_k_cu_474181b6_163524cuda3std6ranges3__45__cpo4swapE - _ZN40_INTERNAL_d262c215_4_k_cu_474181b6_163524cuda3std3__45__cpo4cendE)
_ZN40_INTERNAL_d262c215_4_k_cu_474181b6_163524cuda3std3__45__cpo4cendE:
	.zero		1
	.type		_ZN40_INTERNAL_d262c215_4_k_cu_474181b6_163524cuda3std6ranges3__45__cpo4swapE,@object
	.size		_ZN40_INTERNAL_d262c215_4_k_cu_474181b6_163524cuda3std6ranges3__45__cpo4swapE,(.L_8 - _ZN40_INTERNAL_d262c215_4_k_cu_474181b6_163524cuda3std6ranges3__45__cpo4swapE)
_ZN40_INTERNAL_d262c215_4_k_cu_474181b6_163524cuda3std6ranges3__45__cpo4swapE:
	.zero		1
.L_8:


//--------------------- .nv.constant0._ZN7cutlass13device_kernelINS_4gemm6kernel13GemmUniversalIN4cute5tupleIJiiiiEEENS1_10collective13CollectiveMmaINS1_34MainloopSm90TmaGmmaWarpSpecializedILi2ENS5_IJNS4_1CILi8EEENSA_ILi1EEESC_EEENS1_35KernelTmaWarpSpecializedCooperativeEEENS5_IJNSA_ILi256EEENSA_ILi64EEENSA_ILi128EEEEEENS_6half_tENS5_IJlSC_lEEESK_SL_NS4_8TiledMMAINS4_8MMA_AtomIJNS4_4SM904GMMA25MMA_64x64x16_F32F16F16_SSILNSP_5MajorE0ELSR_0ELNSP_7ScaleInE1ELSS_1EEEEEENS4_6LayoutINS5_IJNSA_ILi2EEESC_SC_EEENS5_IJSC_NSA_ILi0EEESY_EEEEENS5_IJNS4_10UnderscoreES11_S11_EEEEENS4_13SM90_TMA_LOADENS4_14ComposedLayoutINS4_7SwizzleILi3ELi4ELi3EEENS4_18smem_ptr_flag_bitsILi16EEENSV_INS5_IJSB_SH_EEENS5_IJSH_SC_EEEEEEEvNS4_8identityENS4_23SM90_TMA_LOAD_MULTICASTES1D_vS1E_EENS_8epilogue10collective6detail29Sm90TmaWarpSpecializedAdapterINS1I_15DefaultEpilogueISK_SL_SL_NS1H_6thread17LinearCombinationISK_Li1EffLNS1M_9ScaleType4KindE0ELNS_15FloatRoundStyleE2ESK_EENS1_15EpilogueDefaultEEEEEvvEEEEvNT_6ParamsE --------------------------
	.section	.nv.constant0._ZN7cutlass13device_kernelINS_4gemm6kernel13GemmUniversalIN4cute5tupleIJiiiiEEENS1_10collective13CollectiveMmaINS1_34MainloopSm90TmaGmmaWarpSpecializedILi2ENS5_IJNS4_1CILi8EEENSA_ILi1EEESC_EEENS1_35KernelTmaWarpSpecializedCooperativeEEENS5_IJNSA_ILi256EEENSA_ILi64EEENSA_ILi128EEEEEENS_6half_tENS5_IJlSC_lEEESK_SL_NS4_8TiledMMAINS4_8MMA_AtomIJNS4_4SM904GMMA25MMA_64x64x16_F32F16F16_SSILNSP_5MajorE0ELSR_0ELNSP_7ScaleInE1ELSS_1EEEEEENS4_6LayoutINS5_IJNSA_ILi2EEESC_SC_EEENS5_IJSC_NSA_ILi0EEESY_EEEEENS5_IJNS4_10UnderscoreES11_S11_EEEEENS4_13SM90_TMA_LOADENS4_14ComposedLayoutINS4_7SwizzleILi3ELi4ELi3EEENS4_18smem_ptr_flag_bitsILi16EEENSV_INS5_IJSB_SH_EEENS5_IJSH_SC_EEEEEEEvNS4_8identityENS4_23SM90_TMA_LOAD_MULTICASTES1D_vS1E_EENS_8epilogue10collective6detail29Sm90TmaWarpSpecializedAdapterINS1I_15DefaultEpilogueISK_SL_SL_NS1H_6thread17LinearCombinationISK_Li1EffLNS1M_9ScaleType4KindE0ELNS_15FloatRoundStyleE2ESK_EENS1_15EpilogueDefaultEEEEEvvEEEEvNT_6ParamsE,"a",@progbits
	.sectionflags	@""
	.align	4
.nv.constant0._ZN7cutlass13device_kernelINS_4gemm6kernel13GemmUniversalIN4cute5tupleIJiiiiEEENS1_10collective13CollectiveMmaINS1_34MainloopSm90TmaGmmaWarpSpecializedILi2ENS5_IJNS4_1CILi8EEENSA_ILi1EEESC_EEENS1_35KernelTmaWarpSpecializedCooperativeEEENS5_IJNSA_ILi256EEENSA_ILi64EEENSA_ILi128EEEEEENS_6half_tENS5_IJlSC_lEEESK_SL_NS4_8TiledMMAINS4_8MMA_AtomIJNS4_4SM904GMMA25MMA_64x64x16_F32F16F16_SSILNSP_5MajorE0ELSR_0ELNSP_7ScaleInE1ELSS_1EEEEEENS4_6LayoutINS5_IJNSA_ILi2EEESC_SC_EEENS5_IJSC_NSA_ILi0EEESY_EEEEENS5_IJNS4_10UnderscoreES11_S11_EEEEENS4_13SM90_TMA_LOADENS4_14ComposedLayoutINS4_7SwizzleILi3ELi4ELi3EEENS4_18smem_ptr_flag_bitsILi16EEENSV_INS5_IJSB_SH_EEENS5_IJSH_SC_EEEEEEEvNS4_8identityENS4_23SM90_TMA_LOAD_MULTICASTES1D_vS1E_EENS_8epilogue10collective6detail29Sm90TmaWarpSpecializedAdapterINS1I_15DefaultEpilogueISK_SL_SL_NS1H_6thread17LinearCombinationISK_Li1EffLNS1M_9ScaleType4KindE0ELNS_15FloatRoundStyleE2ESK_EENS1_15EpilogueDefaultEEEEEvvEEEEvNT_6ParamsE:
	.zero		1664


//--------------------- SYMBOLS --------------------------

	.type		.nv.reservedSmem.offset0,@object
	.size		.nv.reservedSmem.offset0,0x4
	.type		__assertfail,@function
